	.target	sm_100a

	.elftype	@"ET_EXEC"


//--------------------- .note.nv.tkinfo           --------------------------
	.section	.note.nv.tkinfo,"",@"SHT_NOTE"
	.sectionflags	@"SHF_NOTE_NV_TKINFO"
	.tkinfo
        /*0018*/ 	.word	0x00000002
        /*0030*/ 	.string	""
        /*0030*/ 	.string	"ptxas"
        /*0030*/ 	.string	"Cuda compilation tools, release 13.0, V13.0.88"
        /*0030*/ 	.string	"Build cuda_13.0.r13.0/compiler.36424714_0"
        /*0030*/ 	.string	"-arch sm_100a -m 64 "



//--------------------- .note.nv.cuinfo           --------------------------
	.section	.note.nv.cuinfo,"",@"SHT_NOTE"
	.sectionflags	@"SHF_NOTE_NV_CUINFO"
        /*0018*/ 	.short	0x0002
        /*001a*/ 	.short	0x0064
        /*001c*/ 	.short	0x0082
	.zero		2


//--------------------- .nv.info                  --------------------------
	.section	.nv.info,"",@"SHT_CUDA_INFO"
	.align	4


	//----- nvinfo : EIATTR_REGCOUNT
	.align		4
        /*0000*/ 	.byte	0x04, 0x2f
        /*0002*/ 	.short	(.L_19 - .L_18)
	.align		4
.L_18:
        /*0004*/ 	.word	index@(_ZN7cutlass13device_kernelINS_4gemm6kernel13GemmUniversalIN4cute5tupleIJiiiiEEENS1_10collective13CollectiveMmaINS1_35MainloopSm100TmaUmmaWarpSpecializedILi16ELi2ELi4ENS5_IJNS4_1CILi2EEENSA_ILi1EEESC_EEEEENS5_IJNSA_ILi256EEENSA_ILi128EEENSA_ILi64EEEEEENS_12float_e4m3_tENS5_IJlSC_lEEESJ_SK_NS4_8TiledMMAINS4_8MMA_AtomIJNS4_10MMA_TraitsINS4_25SM100_MMA_F8F6F4_2x1SM_SSEJSJ_SJ_fSF_SG_NS4_17integral_constantINS4_4UMMA5MajorELSR_0EEESS_NSP_INSQ_7ScaleInELST_0EEESU_EEEEEENS4_6LayoutINS5_IJSC_SC_SC_EEENS5_IJNSA_ILi0EEESZ_SZ_EEEEENS5_IJNS4_10UnderscoreES12_S12_EEEEENS4_18SM100_TMA_2SM_LOADENS4_14ComposedLayoutINS4_7SwizzleILi2ELi4ELi3EEENS4_18smem_ptr_flag_bitsILi8EEENSX_INS5_IJNSA_ILi8EEESH_EEENS5_IJSH_SC_EEEEEEEvNS4_8identityES15_S1F_vS1G_EENS_8epilogue10collective18CollectiveEpilogueINS1I_23Sm100TmaWarpSpecializedILi2ELi2ELi64ELb0ELb0EEEJNS5_IJSG_SG_SH_EEENS5_IJNSX_ISG_SC_EENSX_ISH_SC_EEEEESJ_SK_SJ_SK_NS1I_6fusion15FusionCallbacksIS1M_NS1R_17LinearCombinationISJ_fSJ_fLNS_15FloatRoundStyleE2EEES1N_S1Q_JEEENS4_5SM1004TMEM4LOAD26SM100_TMEM_LOAD_32dp32b64xENS4_13SM90_TMA_LOADES1F_NS4_39AutoVectorizingCopyWithAssumedAlignmentILi128EEENS4_14SM90_TMA_STOREES1F_S23_S23_EEEvvEEEEvNT_6ParamsE)
        /*0008*/ 	.word	0x000000de


	//----- nvinfo : EIATTR_FRAME_SIZE
	.align		4
.L_19:
        /*000c*/ 	.byte	0x04, 0x11
        /*000e*/ 	.short	(.L_21 - .L_20)
	.align		4
.L_20:
        /*0010*/ 	.word	index@($__internal_2_$__cuda_sm10x_tcgen05_guardrail_trap_unallocated_columns_being_dealloced)
        /*0014*/ 	.word	0x00000000


	//----- nvinfo : EIATTR_FRAME_SIZE
	.align		4
.L_21:
        /*0018*/ 	.byte	0x04, 0x11
        /*001a*/ 	.short	(.L_23 - .L_22)
	.align		4
.L_22:
        /*001c*/ 	.word	index@($__internal_1_$__cuda_sm10x_tcgen05_guardrail_trap_phase_invalid_during_alloc)
        /*0020*/ 	.word	0x00000000


	//----- nvinfo : EIATTR_FRAME_SIZE
	.align		4
.L_23:
        /*0024*/ 	.byte	0x04, 0x11
        /*0026*/ 	.short	(.L_25 - .L_24)
	.align		4
.L_24:
        /*0028*/ 	.word	index@($__internal_0_$__cuda_sm10x_tcgen05_guardrail_trap_col_being_dealloced_not_returned_by_alloc)
        /*002c*/ 	.word	0x00000000


	//----- nvinfo : EIATTR_FRAME_SIZE
	.align		4
.L_25:
        /*0030*/ 	.byte	0x04, 0x11
        /*0032*/ 	.short	(.L_27 - .L_26)
	.align		4
.L_26:
        /*0034*/ 	.word	index@(_ZN7cutlass13device_kernelINS_4gemm6kernel13GemmUniversalIN4cute5tupleIJiiiiEEENS1_10collective13CollectiveMmaINS1_35MainloopSm100TmaUmmaWarpSpecializedILi16ELi2ELi4ENS5_IJNS4_1CILi2EEENSA_ILi1EEESC_EEEEENS5_IJNSA_ILi256EEENSA_ILi128EEENSA_ILi64EEEEEENS_12float_e4m3_tENS5_IJlSC_lEEESJ_SK_NS4_8TiledMMAINS4_8MMA_AtomIJNS4_10MMA_TraitsINS4_25SM100_MMA_F8F6F4_2x1SM_SSEJSJ_SJ_fSF_SG_NS4_17integral_constantINS4_4UMMA5MajorELSR_0EEESS_NSP_INSQ_7ScaleInELST_0EEESU_EEEEEENS4_6LayoutINS5_IJSC_SC_SC_EEENS5_IJNSA_ILi0EEESZ_SZ_EEEEENS5_IJNS4_10UnderscoreES12_S12_EEEEENS4_18SM100_TMA_2SM_LOADENS4_14ComposedLayoutINS4_7SwizzleILi2ELi4ELi3EEENS4_18smem_ptr_flag_bitsILi8EEENSX_INS5_IJNSA_ILi8EEESH_EEENS5_IJSH_SC_EEEEEEEvNS4_8identityES15_S1F_vS1G_EENS_8epilogue10collective18CollectiveEpilogueINS1I_23Sm100TmaWarpSpecializedILi2ELi2ELi64ELb0ELb0EEEJNS5_IJSG_SG_SH_EEENS5_IJNSX_ISG_SC_EENSX_ISH_SC_EEEEESJ_SK_SJ_SK_NS1I_6fusion15FusionCallbacksIS1M_NS1R_17LinearCombinationISJ_fSJ_fLNS_15FloatRoundStyleE2EEES1N_S1Q_JEEENS4_5SM1004TMEM4LOAD26SM100_TMEM_LOAD_32dp32b64xENS4_13SM90_TMA_LOADES1F_NS4_39AutoVectorizingCopyWithAssumedAlignmentILi128EEENS4_14SM90_TMA_STOREES1F_S23_S23_EEEvvEEEEvNT_6ParamsE)
        /*0038*/ 	.word	0x00000000


	//----- nvinfo : EIATTR_MIN_STACK_SIZE
	.align		4
.L_27:
        /*003c*/ 	.byte	0x04, 0x12
        /*003e*/ 	.short	(.L_29 - .L_28)
	.align		4
.L_28:
        /*0040*/ 	.word	index@(_ZN7cutlass13device_kernelINS_4gemm6kernel13GemmUniversalIN4cute5tupleIJiiiiEEENS1_10collective13CollectiveMmaINS1_35MainloopSm100TmaUmmaWarpSpecializedILi16ELi2ELi4ENS5_IJNS4_1CILi2EEENSA_ILi1EEESC_EEEEENS5_IJNSA_ILi256EEENSA_ILi128EEENSA_ILi64EEEEEENS_12float_e4m3_tENS5_IJlSC_lEEESJ_SK_NS4_8TiledMMAINS4_8MMA_AtomIJNS4_10MMA_TraitsINS4_25SM100_MMA_F8F6F4_2x1SM_SSEJSJ_SJ_fSF_SG_NS4_17integral_constantINS4_4UMMA5MajorELSR_0EEESS_NSP_INSQ_7ScaleInELST_0EEESU_EEEEEENS4_6LayoutINS5_IJSC_SC_SC_EEENS5_IJNSA_ILi0EEESZ_SZ_EEEEENS5_IJNS4_10UnderscoreES12_S12_EEEEENS4_18SM100_TMA_2SM_LOADENS4_14ComposedLayoutINS4_7SwizzleILi2ELi4ELi3EEENS4_18smem_ptr_flag_bitsILi8EEENSX_INS5_IJNSA_ILi8EEESH_EEENS5_IJSH_SC_EEEEEEEvNS4_8identityES15_S1F_vS1G_EENS_8epilogue10collective18CollectiveEpilogueINS1I_23Sm100TmaWarpSpecializedILi2ELi2ELi64ELb0ELb0EEEJNS5_IJSG_SG_SH_EEENS5_IJNSX_ISG_SC_EENSX_ISH_SC_EEEEESJ_SK_SJ_SK_NS1I_6fusion15FusionCallbacksIS1M_NS1R_17LinearCombinationISJ_fSJ_fLNS_15FloatRoundStyleE2EEES1N_S1Q_JEEENS4_5SM1004TMEM4LOAD26SM100_TMEM_LOAD_32dp32b64xENS4_13SM90_TMA_LOADES1F_NS4_39AutoVectorizingCopyWithAssumedAlignmentILi128EEENS4_14SM90_TMA_STOREES1F_S23_S23_EEEvvEEEEvNT_6ParamsE)
        /*0044*/ 	.word	0x00000000
.L_29:


//--------------------- .nv.compat                --------------------------
	.section	.nv.compat,"",@"SHT_CUDA_COMPAT_INFO"
	.align	4
        /*0000*/ 	.byte	0x02, 0x09, 0x01, 0x00, 0x02, 0x02, 0x02, 0x00, 0x02, 0x05, 0x05, 0x00, 0x03, 0x07, 0x01, 0x01
        /*0010*/ 	.byte	0x02, 0x03, 0x01, 0x00, 0x02, 0x06, 0x01, 0x00, 0x04, 0x0b, 0x08, 0x00, 0x09, 0x00, 0x00, 0x00
        /*0020*/ 	.byte	0x00, 0x00, 0x00, 0x00


//--------------------- .nv.info._ZN7cutlass13device_kernelINS_4gemm6kernel13GemmUniversalIN4cute5tupleIJiiiiEEENS1_10collective13CollectiveMmaINS1_35MainloopSm100TmaUmmaWarpSpecializedILi16ELi2ELi4ENS5_IJNS4_1CILi2EEENSA_ILi1EEESC_EEEEENS5_IJNSA_ILi256EEENSA_ILi128EEENSA_ILi64EEEEEENS_12float_e4m3_tENS5_IJlSC_lEEESJ_SK_NS4_8TiledMMAINS4_8MMA_AtomIJNS4_10MMA_TraitsINS4_25SM100_MMA_F8F6F4_2x1SM_SSEJSJ_SJ_fSF_SG_NS4_17integral_constantINS4_4UMMA5MajorELSR_0EEESS_NSP_INSQ_7ScaleInELST_0EEESU_EEEEEENS4_6LayoutINS5_IJSC_SC_SC_EEENS5_IJNSA_ILi0EEESZ_SZ_EEEEENS5_IJNS4_10UnderscoreES12_S12_EEEEENS4_18SM100_TMA_2SM_LOADENS4_14ComposedLayoutINS4_7SwizzleILi2ELi4ELi3EEENS4_18smem_ptr_flag_bitsILi8EEENSX_INS5_IJNSA_ILi8EEESH_EEENS5_IJSH_SC_EEEEEEEvNS4_8identityES15_S1F_vS1G_EENS_8epilogue10collective18CollectiveEpilogueINS1I_23Sm100TmaWarpSpecializedILi2ELi2ELi64ELb0ELb0EEEJNS5_IJSG_SG_SH_EEENS5_IJNSX_ISG_SC_EENSX_ISH_SC_EEEEESJ_SK_SJ_SK_NS1I_6fusion15FusionCallbacksIS1M_NS1R_17LinearCombinationISJ_fSJ_fLNS_15FloatRoundStyleE2EEES1N_S1Q_JEEENS4_5SM1004TMEM4LOAD26SM100_TMEM_LOAD_32dp32b64xENS4_13SM90_TMA_LOADES1F_NS4_39AutoVectorizingCopyWithAssumedAlignmentILi128EEENS4_14SM90_TMA_STOREES1F_S23_S23_EEEvvEEEEvNT_6ParamsE --------------------------
	.section	.nv.info._ZN7cutlass13device_kernelINS_4gemm6kernel13GemmUniversalIN4cute5tupleIJiiiiEEENS1_10collective13CollectiveMmaINS1_35MainloopSm100TmaUmmaWarpSpecializedILi16ELi2ELi4ENS5_IJNS4_1CILi2EEENSA_ILi1EEESC_EEEEENS5_IJNSA_ILi256EEENSA_ILi128EEENSA_ILi64EEEEEENS_12float_e4m3_tENS5_IJlSC_lEEESJ_SK_NS4_8TiledMMAINS4_8MMA_AtomIJNS4_10MMA_TraitsINS4_25SM100_MMA_F8F6F4_2x1SM_SSEJSJ_SJ_fSF_SG_NS4_17integral_constantINS4_4UMMA5MajorELSR_0EEESS_NSP_INSQ_7ScaleInELST_0EEESU_EEEEEENS4_6LayoutINS5_IJSC_SC_SC_EEENS5_IJNSA_ILi0EEESZ_SZ_EEEEENS5_IJNS4_10UnderscoreES12_S12_EEEEENS4_18SM100_TMA_2SM_LOADENS4_14ComposedLayoutINS4_7SwizzleILi2ELi4ELi3EEENS4_18smem_ptr_flag_bitsILi8EEENSX_INS5_IJNSA_ILi8EEESH_EEENS5_IJSH_SC_EEEEEEEvNS4_8identityES15_S1F_vS1G_EENS_8epilogue10collective18CollectiveEpilogueINS1I_23Sm100TmaWarpSpecializedILi2ELi2ELi64ELb0ELb0EEEJNS5_IJSG_SG_SH_EEENS5_IJNSX_ISG_SC_EENSX_ISH_SC_EEEEESJ_SK_SJ_SK_NS1I_6fusion15FusionCallbacksIS1M_NS1R_17LinearCombinationISJ_fSJ_fLNS_15FloatRoundStyleE2EEES1N_S1Q_JEEENS4_5SM1004TMEM4LOAD26SM100_TMEM_LOAD_32dp32b64xENS4_13SM90_TMA_LOADES1F_NS4_39AutoVectorizingCopyWithAssumedAlignmentILi128EEENS4_14SM90_TMA_STOREES1F_S23_S23_EEEvvEEEEvNT_6ParamsE,"",@"SHT_CUDA_INFO"
	.sectionflags	@""
	.align	4


	//----- nvinfo : EIATTR_CUDA_API_VERSION
	.align		4
        /*0000*/ 	.byte	0x04, 0x37
        /*0002*/ 	.short	(.L_31 - .L_30)
.L_30:
        /*0004*/ 	.word	0x00000082


	//----- nvinfo : EIATTR_KPARAM_INFO
	.align		4
.L_31:
        /*0008*/ 	.byte	0x04, 0x17
        /*000a*/ 	.short	(.L_33 - .L_32)
.L_32:
        /*000c*/ 	.word	0x00000000
        /*0010*/ 	.short	0x0000
        /*0012*/ 	.short	0x0000
        /*0014*/ 	.byte	0x00, 0xf0, 0x01, 0x20


	//----- nvinfo : EIATTR_AT_ENTRY_FRAGMENTS
	.align		4
.L_33:
        /*0018*/ 	.byte	0x04, 0x4f
        /*001a*/ 	.short	(.L_35 - .L_34)


	//   ....[0]....
.L_34:
        /*001c*/ 	.word	0x00000007


	//----- nvinfo : EIATTR_RESERVED_SMEM_USED
	.align		4
.L_35:
        /*0020*/ 	.byte	0x01, 0x41
	.zero		2


	//----- nvinfo : EIATTR_SPARSE_MMA_MASK
	.align		4
        /*0024*/ 	.byte	0x03, 0x50
        /*0026*/ 	.short	0x0000


	//----- nvinfo : EIATTR_TCGEN05_2CTA_USED
	.align		4
        /*0028*/ 	.byte	0x01, 0x52
	.zero		2


	//----- nvinfo : EIATTR_MAXREG_COUNT
	.align		4
        /*002c*/ 	.byte	0x03, 0x1b
        /*002e*/ 	.short	0x00ff


	//----- nvinfo : EIATTR_NUM_BARRIERS
	.align		4
        /*0030*/ 	.byte	0x02, 0x4c
        /*0032*/ 	.byte	0x07
	.zero		1


	//----- nvinfo : EIATTR_EXTERNS
	.align		4
        /*0034*/ 	.byte	0x04, 0x0f
        /*0036*/ 	.short	(.L_37 - .L_36)


	//   ....[0]....
	.align		4
.L_36:
        /*0038*/ 	.word	index@(__assertfail)


	//----- nvinfo : EIATTR_MERCURY_ISA_VERSION
	.align		4
.L_37:
        /*003c*/ 	.byte	0x03, 0x5f
        /*003e*/ 	.short	0x0101


	//----- nvinfo : EIATTR_INT_WARP_WIDE_INSTR_OFFSETS
	.align		4
        /*0040*/ 	.byte	0x04, 0x31
        /*0042*/ 	.short	(.L_39 - .L_38)


	//   ....[0]....
.L_38:
        /*0044*/ 	.word	0x00000e80


	//   ....[1]....
        /*0048*/ 	.word	0x00000f20


	//   ....[2]....
        /*004c*/ 	.word	0x00002280


	//   ....[3]....
        /*0050*/ 	.word	0x00004740


	//   ....[4]....
        /*0054*/ 	.word	0x00004760


	//   ....[5]....
        /*0058*/ 	.word	0x00004790


	//   ....[6]....
        /*005c*/ 	.word	0x000050c0


	//   ....[7]....
        /*0060*/ 	.word	0x00005130


	//   ....[8]....
        /*0064*/ 	.word	0x00005310


	//   ....[9]....
        /*0068*/ 	.word	0x00005470


	//----- nvinfo : EIATTR_COOP_GROUP_MASK_REGIDS
	.align		4
.L_39:
        /*006c*/ 	.byte	0x04, 0x29
        /*006e*/ 	.short	(.L_41 - .L_40)


	//   ....[0]....
.L_40:
        /*0070*/ 	.word	0xffffffff


	//   ....[1]....
        /*0074*/ 	.word	0xffffffff


	//   ....[2]....
        /*0078*/ 	.word	0xffffffff


	//   ....[3]....
        /*007c*/ 	.word	0xffffffff


	//   ....[4]....
        /*0080*/ 	.word	0xffffffff


	//   ....[5]....
        /*0084*/ 	.word	0xffffffff


	//   ....[6]....
        /*0088*/ 	.word	0xffffffff


	//   ....[7]....
        /*008c*/ 	.word	0xffffffff


	//   ....[8]....
        /*0090*/ 	.word	0xffffffff


	//   ....[9]....
        /*0094*/ 	.word	0xffffffff


	//   ....[10]....
        /*0098*/ 	.word	0xffffffff


	//   ....[11]....
        /*009c*/ 	.word	0xffffffff


	//   ....[12]....
        /*00a0*/ 	.word	0xffffffff


	//   ....[13]....
        /*00a4*/ 	.word	0xffffffff


	//----- nvinfo : EIATTR_COOP_GROUP_INSTR_OFFSETS
	.align		4
.L_41:
        /*00a8*/ 	.byte	0x04, 0x28
        /*00aa*/ 	.short	(.L_43 - .L_42)


	//   ....[0]....
.L_42:
        /*00ac*/ 	.word	0x000000c0


	//   ....[1]....
        /*00b0*/ 	.word	0x00000500


	//   ....[2]....
        /*00b4*/ 	.word	0x00000830


	//   ....[3]....
        /*00b8*/ 	.word	0x00000980


	//   ....[4]....
        /*00bc*/ 	.word	0x00000a70


	//   ....[5]....
        /*00c0*/ 	.word	0x00000bd0


	//   ....[6]....
        /*00c4*/ 	.word	0x00000d60


	//   ....[7]....
        /*00c8*/ 	.word	0x00000fa0


	//   ....[8]....
        /*00cc*/ 	.word	0x00002160


	//   ....[9]....
        /*00d0*/ 	.word	0x00003600


	//   ....[10]....
        /*00d4*/ 	.word	0x00003ad0


	//   ....[11]....
        /*00d8*/ 	.word	0x00003b00


	//   ....[12]....
        /*00dc*/ 	.word	0x00004640


	//   ....[13]....
        /*00e0*/ 	.word	0x00004850


	//----- nvinfo : EIATTR_VRC_CTA_INIT_COUNT
	.align		4
.L_43:
        /*00e4*/ 	.byte	0x02, 0x4a
        /*00e6*/ 	.byte	0x80
	.zero		1


	//----- nvinfo : EIATTR_SYSCALL_OFFSETS
	.align		4
        /*00e8*/ 	.byte	0x04, 0x46
        /*00ea*/ 	.short	(.L_45 - .L_44)


	//   ....[0]....
.L_44:
        /*00ec*/ 	.word	0x00005ea0


	//   ....[1]....
        /*00f0*/ 	.word	0x00005fe0


	//   ....[2]....
        /*00f4*/ 	.word	0x00006840


	//   ....[3]....
        /*00f8*/ 	.word	0x00007e50


	//----- nvinfo : EIATTR_MBARRIER_INSTR_OFFSETS
	.align		4
.L_45:
        /*00fc*/ 	.byte	0x04, 0x39
        /*00fe*/ 	.short	(.L_47 - .L_46)


	//   ....[0]....
.L_46:
        /*0100*/ 	.word	0x00000610
        /*0104*/ 	.word	0x000000ff
        /*0108*/ 	.word	0x00000000
        /*010c*/ 	.short	0x0100
        /*010e*/ 	.byte	0x08
	.zero		1


	//   ....[1]....
        /*0110*/ 	.word	0x00000620
        /*0114*/ 	.word	0x000000ff
        /*0118*/ 	.word	0x00000080
        /*011c*/ 	.short	0x0100
        /*011e*/ 	.byte	0x08
	.zero		1


	//   ....[2]....
        /*0120*/ 	.word	0x00000630
        /*0124*/ 	.word	0x000000ff
        /*0128*/ 	.word	0x00000008
        /*012c*/ 	.short	0x0100
        /*012e*/ 	.byte	0x08
	.zero		1


	//   ....[3]....
        /*0130*/ 	.word	0x00000640
        /*0134*/ 	.word	0x000000ff
        /*0138*/ 	.word	0x00000088
        /*013c*/ 	.short	0x0100
        /*013e*/ 	.byte	0x08
	.zero		1


	//   ....[4]....
        /*0140*/ 	.word	0x00000650
        /*0144*/ 	.word	0x000000ff
        /*0148*/ 	.word	0x00000010
        /*014c*/ 	.short	0x0100
        /*014e*/ 	.byte	0x08
	.zero		1


	//   ....[5]....
        /*0150*/ 	.word	0x00000660
        /*0154*/ 	.word	0x000000ff
        /*0158*/ 	.word	0x00000090
        /*015c*/ 	.short	0x0100
        /*015e*/ 	.byte	0x08
	.zero		1


	//   ....[6]....
        /*0160*/ 	.word	0x00000670
        /*0164*/ 	.word	0x000000ff
        /*0168*/ 	.word	0x00000018
        /*016c*/ 	.short	0x0100
        /*016e*/ 	.byte	0x08
	.zero		1


	//   ....[7]....
        /*0170*/ 	.word	0x00000680
        /*0174*/ 	.word	0x000000ff
        /*0178*/ 	.word	0x00000098
        /*017c*/ 	.short	0x0100
        /*017e*/ 	.byte	0x08
	.zero		1


	//   ....[8]....
        /*0180*/ 	.word	0x00000690
        /*0184*/ 	.word	0x000000ff
        /*0188*/ 	.word	0x00000020
        /*018c*/ 	.short	0x0100
        /*018e*/ 	.byte	0x08
	.zero		1


	//   ....[9]....
        /*0190*/ 	.word	0x000006a0
        /*0194*/ 	.word	0x000000ff
        /*0198*/ 	.word	0x000000a0
        /*019c*/ 	.short	0x0100
        /*019e*/ 	.byte	0x08
	.zero		1


	//   ....[10]....
        /*01a0*/ 	.word	0x000006b0
        /*01a4*/ 	.word	0x000000ff
        /*01a8*/ 	.word	0x00000028
        /*01ac*/ 	.short	0x0100
        /*01ae*/ 	.byte	0x08
	.zero		1


	//   ....[11]....
        /*01b0*/ 	.word	0x000006c0
        /*01b4*/ 	.word	0x000000ff
        /*01b8*/ 	.word	0x000000a8
        /*01bc*/ 	.short	0x0100
        /*01be*/ 	.byte	0x08
	.zero		1


	//   ....[12]....
        /*01c0*/ 	.word	0x000006d0
        /*01c4*/ 	.word	0x000000ff
        /*01c8*/ 	.word	0x00000030
        /*01cc*/ 	.short	0x0100
        /*01ce*/ 	.byte	0x08
	.zero		1


	//   ....[13]....
        /*01d0*/ 	.word	0x000006e0
        /*01d4*/ 	.word	0x000000ff
        /*01d8*/ 	.word	0x000000b0
        /*01dc*/ 	.short	0x0100
        /*01de*/ 	.byte	0x08
	.zero		1


	//   ....[14]....
        /*01e0*/ 	.word	0x000006f0
        /*01e4*/ 	.word	0x000000ff
        /*01e8*/ 	.word	0x00000038
        /*01ec*/ 	.short	0x0100
        /*01ee*/ 	.byte	0x08
	.zero		1


	//   ....[15]....
        /*01f0*/ 	.word	0x00000700
        /*01f4*/ 	.word	0x000000ff
        /*01f8*/ 	.word	0x000000b8
        /*01fc*/ 	.short	0x0100
        /*01fe*/ 	.byte	0x08
	.zero		1


	//   ....[16]....
        /*0200*/ 	.word	0x00000710
        /*0204*/ 	.word	0x000000ff
        /*0208*/ 	.word	0x00000040
        /*020c*/ 	.short	0x0100
        /*020e*/ 	.byte	0x08
	.zero		1


	//   ....[17]....
        /*0210*/ 	.word	0x00000720
        /*0214*/ 	.word	0x000000ff
        /*0218*/ 	.word	0x000000c0
        /*021c*/ 	.short	0x0100
        /*021e*/ 	.byte	0x08
	.zero		1


	//   ....[18]....
        /*0220*/ 	.word	0x00000730
        /*0224*/ 	.word	0x000000ff
        /*0228*/ 	.word	0x00000048
        /*022c*/ 	.short	0x0100
        /*022e*/ 	.byte	0x08
	.zero		1


	//   ....[19]....
        /*0230*/ 	.word	0x00000740
        /*0234*/ 	.word	0x000000ff
        /*0238*/ 	.word	0x000000c8
        /*023c*/ 	.short	0x0100
        /*023e*/ 	.byte	0x08
	.zero		1


	//   ....[20]....
        /*0240*/ 	.word	0x00000750
        /*0244*/ 	.word	0x000000ff
        /*0248*/ 	.word	0x00000050
        /*024c*/ 	.short	0x0100
        /*024e*/ 	.byte	0x08
	.zero		1


	//   ....[21]....
        /*0250*/ 	.word	0x00000760
        /*0254*/ 	.word	0x000000ff
        /*0258*/ 	.word	0x000000d0
        /*025c*/ 	.short	0x0100
        /*025e*/ 	.byte	0x08
	.zero		1


	//   ....[22]....
        /*0260*/ 	.word	0x00000770
        /*0264*/ 	.word	0x000000ff
        /*0268*/ 	.word	0x00000058
        /*026c*/ 	.short	0x0100
        /*026e*/ 	.byte	0x08
	.zero		1


	//   ....[23]....
        /*0270*/ 	.word	0x00000780
        /*0274*/ 	.word	0x000000ff
        /*0278*/ 	.word	0x000000d8
        /*027c*/ 	.short	0x0100
        /*027e*/ 	.byte	0x08
	.zero		1


	//   ....[24]....
        /*0280*/ 	.word	0x00000790
        /*0284*/ 	.word	0x000000ff
        /*0288*/ 	.word	0x00000060
        /*028c*/ 	.short	0x0100
        /*028e*/ 	.byte	0x08
	.zero		1


	//   ....[25]....
        /*0290*/ 	.word	0x000007a0
        /*0294*/ 	.word	0x000000ff
        /*0298*/ 	.word	0x000000e0
        /*029c*/ 	.short	0x0100
        /*029e*/ 	.byte	0x08
	.zero		1


	//   ....[26]....
        /*02a0*/ 	.word	0x000007b0
        /*02a4*/ 	.word	0x000000ff
        /*02a8*/ 	.word	0x00000068
        /*02ac*/ 	.short	0x0100
        /*02ae*/ 	.byte	0x08
	.zero		1


	//   ....[27]....
        /*02b0*/ 	.word	0x000007c0
        /*02b4*/ 	.word	0x000000ff
        /*02b8*/ 	.word	0x000000e8
        /*02bc*/ 	.short	0x0100
        /*02be*/ 	.byte	0x08
	.zero		1


	//   ....[28]....
        /*02c0*/ 	.word	0x000007d0
        /*02c4*/ 	.word	0x000000ff
        /*02c8*/ 	.word	0x00000070
        /*02cc*/ 	.short	0x0100
        /*02ce*/ 	.byte	0x08
	.zero		1


	//   ....[29]....
        /*02d0*/ 	.word	0x000007e0
        /*02d4*/ 	.word	0x000000ff
        /*02d8*/ 	.word	0x000000f0
        /*02dc*/ 	.short	0x0100
        /*02de*/ 	.byte	0x08
	.zero		1


	//   ....[30]....
        /*02e0*/ 	.word	0x000007f0
        /*02e4*/ 	.word	0x000000ff
        /*02e8*/ 	.word	0x00000078
        /*02ec*/ 	.short	0x0100
        /*02ee*/ 	.byte	0x08
	.zero		1


	//   ....[31]....
        /*02f0*/ 	.word	0x00000800
        /*02f4*/ 	.word	0x000000ff
        /*02f8*/ 	.word	0x000000f8
        /*02fc*/ 	.short	0x0100
        /*02fe*/ 	.byte	0x08
	.zero		1


	//   ....[32]....
        /*0300*/ 	.word	0x00000930
        /*0304*/ 	.word	0x000000ff
        /*0308*/ 	.word	0x00000100
        /*030c*/ 	.short	0x0100
        /*030e*/ 	.byte	0x09
	.zero		1


	//   ....[33]....
        /*0310*/ 	.word	0x00000940
        /*0314*/ 	.word	0x000000ff
        /*0318*/ 	.word	0x00000110
        /*031c*/ 	.short	0x0100
        /*031e*/ 	.byte	0x09
	.zero		1


	//   ....[34]....
        /*0320*/ 	.word	0x00000950
        /*0324*/ 	.word	0x000000ff
        /*0328*/ 	.word	0x00000108
        /*032c*/ 	.short	0x0100
        /*032e*/ 	.byte	0x09
	.zero		1


	//   ....[35]....
        /*0330*/ 	.word	0x00000960
        /*0334*/ 	.word	0x000000ff
        /*0338*/ 	.word	0x00000118
        /*033c*/ 	.short	0x0100
        /*033e*/ 	.byte	0x09
	.zero		1


	//   ....[36]....
        /*0340*/ 	.word	0x00000a40
        /*0344*/ 	.word	0x000000ff
        /*0348*/ 	.word	0x00000120
        /*034c*/ 	.short	0x0100
        /*034e*/ 	.byte	0x08
	.zero		1


	//   ....[37]....
        /*0350*/ 	.word	0x00000a50
        /*0354*/ 	.word	0x000000ff
        /*0358*/ 	.word	0x00000128
        /*035c*/ 	.short	0x0100
        /*035e*/ 	.byte	0x08
	.zero		1


	//   ....[38]....
        /*0360*/ 	.word	0x00000b80
        /*0364*/ 	.word	0x000000ff
        /*0368*/ 	.word	0x00000130
        /*036c*/ 	.short	0x0100
        /*036e*/ 	.byte	0x08
	.zero		1


	//   ....[39]....
        /*0370*/ 	.word	0x00000b90
        /*0374*/ 	.word	0x000000ff
        /*0378*/ 	.word	0x00000140
        /*037c*/ 	.short	0x0100
        /*037e*/ 	.byte	0x08
	.zero		1


	//   ....[40]....
        /*0380*/ 	.word	0x00000ba0
        /*0384*/ 	.word	0x000000ff
        /*0388*/ 	.word	0x00000138
        /*038c*/ 	.short	0x0100
        /*038e*/ 	.byte	0x08
	.zero		1


	//   ....[41]....
        /*0390*/ 	.word	0x00000bb0
        /*0394*/ 	.word	0x000000ff
        /*0398*/ 	.word	0x00000148
        /*039c*/ 	.short	0x0100
        /*039e*/ 	.byte	0x08
	.zero		1


	//   ....[42]....
        /*03a0*/ 	.word	0x00000cd0
        /*03a4*/ 	.word	0x000000ff
        /*03a8*/ 	.word	0x00000150
        /*03ac*/ 	.short	0x0100
        /*03ae*/ 	.byte	0x09
	.zero		1


	//   ....[43]....
        /*03b0*/ 	.word	0x00000ce0
        /*03b4*/ 	.word	0x000000ff
        /*03b8*/ 	.word	0x00000170
        /*03bc*/ 	.short	0x0100
        /*03be*/ 	.byte	0x09
	.zero		1


	//   ....[44]....
        /*03c0*/ 	.word	0x00000cf0
        /*03c4*/ 	.word	0x000000ff
        /*03c8*/ 	.word	0x00000158
        /*03cc*/ 	.short	0x0100
        /*03ce*/ 	.byte	0x09
	.zero		1


	//   ....[45]....
        /*03d0*/ 	.word	0x00000d00
        /*03d4*/ 	.word	0x000000ff
        /*03d8*/ 	.word	0x00000178
        /*03dc*/ 	.short	0x0100
        /*03de*/ 	.byte	0x09
	.zero		1


	//   ....[46]....
        /*03e0*/ 	.word	0x00000d10
        /*03e4*/ 	.word	0x000000ff
        /*03e8*/ 	.word	0x00000160
        /*03ec*/ 	.short	0x0100
        /*03ee*/ 	.byte	0x09
	.zero		1


	//   ....[47]....
        /*03f0*/ 	.word	0x00000d20
        /*03f4*/ 	.word	0x000000ff
        /*03f8*/ 	.word	0x00000180
        /*03fc*/ 	.short	0x0100
        /*03fe*/ 	.byte	0x09
	.zero		1


	//   ....[48]....
        /*0400*/ 	.word	0x00000d30
        /*0404*/ 	.word	0x000000ff
        /*0408*/ 	.word	0x00000168
        /*040c*/ 	.short	0x0100
        /*040e*/ 	.byte	0x09
	.zero		1


	//   ....[49]....
        /*0410*/ 	.word	0x00000d40
        /*0414*/ 	.word	0x000000ff
        /*0418*/ 	.word	0x00000188
        /*041c*/ 	.short	0x0100
        /*041e*/ 	.byte	0x09
	.zero		1


	//   ....[50]....
        /*0420*/ 	.word	0x00000e30
        /*0424*/ 	.word	0x000000ff
        /*0428*/ 	.word	0x00000190
        /*042c*/ 	.short	0x0100
        /*042e*/ 	.byte	0x08
	.zero		1


	//   ....[51]....
        /*0430*/ 	.word	0x00000e40
        /*0434*/ 	.word	0x000000ff
        /*0438*/ 	.word	0x000001a0
        /*043c*/ 	.short	0x0100
        /*043e*/ 	.byte	0x08
	.zero		1


	//   ....[52]....
        /*0440*/ 	.word	0x00000e50
        /*0444*/ 	.word	0x000000ff
        /*0448*/ 	.word	0x00000198
        /*044c*/ 	.short	0x0100
        /*044e*/ 	.byte	0x08
	.zero		1


	//   ....[53]....
        /*0450*/ 	.word	0x00000e60
        /*0454*/ 	.word	0x000000ff
        /*0458*/ 	.word	0x000001a8
        /*045c*/ 	.short	0x0100
        /*045e*/ 	.byte	0x08
	.zero		1


	//   ....[54]....
        /*0460*/ 	.word	0x00000f50
        /*0464*/ 	.word	0x000000ff
        /*0468*/ 	.word	0x000001b0
        /*046c*/ 	.short	0x0100
        /*046e*/ 	.byte	0x06
	.zero		1


	//   ....[55]....
        /*0470*/ 	.word	0x00001960
        /*0474*/ 	.word	0x00000003
        /*0478*/ 	.word	0x000001a0
        /*047c*/ 	.short	0x010a
        /*047e*/ 	.byte	0xff
	.zero		1


	//   ....[56]....
        /*0480*/ 	.word	0x00001990
        /*0484*/ 	.word	0x00000003
        /*0488*/ 	.word	0x00000190
        /*048c*/ 	.short	0x0101
        /*048e*/ 	.byte	0xff
	.zero		1


	//   ....[57]....
        /*0490*/ 	.word	0x00001a90
        /*0494*/ 	.word	0x000000ff
        /*0498*/ 	.word	0x00000080
        /*049c*/ 	.short	0x010a
        /*049e*/ 	.byte	0x08
	.zero		1


	//   ....[58]....
        /*04a0*/ 	.word	0x00001b60
        /*04a4*/ 	.word	0x000000ff
        /*04a8*/ 	.word	0x00000080
        /*04ac*/ 	.short	0x010a
        /*04ae*/ 	.byte	0x21
	.zero		1


	//   ....[59]....
        /*04b0*/ 	.word	0x00001d10
        /*04b4*/ 	.word	0x000000ff
        /*04b8*/ 	.word	0x00000080
        /*04bc*/ 	.short	0x010a
        /*04be*/ 	.byte	0x08
	.zero		1


	//   ....[60]....
        /*04c0*/ 	.word	0x00001e10
        /*04c4*/ 	.word	0x000000ff
        /*04c8*/ 	.word	0x00000128
        /*04cc*/ 	.short	0x0101
        /*04ce*/ 	.byte	0x04
	.zero		1


	//   ....[61]....
        /*04d0*/ 	.word	0x00001e30
        /*04d4*/ 	.word	0x000000ff
        /*04d8*/ 	.word	0x00000080
        /*04dc*/ 	.short	0x010a
        /*04de*/ 	.byte	0x08
	.zero		1


	//   ....[62]....
        /*04e0*/ 	.word	0x00001eb0
        /*04e4*/ 	.word	0x000000ff
        /*04e8*/ 	.word	0x00000080
        /*04ec*/ 	.short	0x010a
        /*04ee*/ 	.byte	0x11
	.zero		1


	//   ....[63]....
        /*04f0*/ 	.word	0x00002040
        /*04f4*/ 	.word	0x000000ff
        /*04f8*/ 	.word	0x00000080
        /*04fc*/ 	.short	0x010a
        /*04fe*/ 	.byte	0x08
	.zero		1


	//   ....[64]....
        /*0500*/ 	.word	0x00002190
        /*0504*/ 	.word	0x00000002
        /*0508*/ 	.word	0x00000130
        /*050c*/ 	.short	0x010a
        /*050e*/ 	.byte	0xff
	.zero		1


	//   ....[65]....
        /*0510*/ 	.word	0x00002250
        /*0514*/ 	.word	0x00000002
        /*0518*/ 	.word	0x00000000
        /*051c*/ 	.short	0x0101
        /*051e*/ 	.byte	0xff
	.zero		1


	//   ....[66]....
        /*0520*/ 	.word	0x000027b0
        /*0524*/ 	.word	0x000000ff
        /*0528*/ 	.word	0x00000000
        /*052c*/ 	.short	0x010a
        /*052e*/ 	.byte	0x05
	.zero		1


	//   ....[67]....
        /*0530*/ 	.word	0x00002840
        /*0534*/ 	.word	0x000000ff
        /*0538*/ 	.word	0x00000000
        /*053c*/ 	.short	0x010a
        /*053e*/ 	.byte	0x05
	.zero		1


	//   ....[68]....
        /*0540*/ 	.word	0x000028d0
        /*0544*/ 	.word	0x000000ff
        /*0548*/ 	.word	0x00000000
        /*054c*/ 	.short	0x010a
        /*054e*/ 	.byte	0x05
	.zero		1


	//   ....[69]....
        /*0550*/ 	.word	0x00002960
        /*0554*/ 	.word	0x000000ff
        /*0558*/ 	.word	0x00000000
        /*055c*/ 	.short	0x010a
        /*055e*/ 	.byte	0x05
	.zero		1


	//   ....[70]....
        /*0560*/ 	.word	0x000029f0
        /*0564*/ 	.word	0x000000ff
        /*0568*/ 	.word	0x00000000
        /*056c*/ 	.short	0x010a
        /*056e*/ 	.byte	0x05
	.zero		1


	//   ....[71]....
        /*0570*/ 	.word	0x00002a80
        /*0574*/ 	.word	0x000000ff
        /*0578*/ 	.word	0x00000000
        /*057c*/ 	.short	0x010a
        /*057e*/ 	.byte	0x05
	.zero		1


	//   ....[72]....
        /*0580*/ 	.word	0x00002b10
        /*0584*/ 	.word	0x000000ff
        /*0588*/ 	.word	0x00000000
        /*058c*/ 	.short	0x010a
        /*058e*/ 	.byte	0x05
	.zero		1


	//   ....[73]....
        /*0590*/ 	.word	0x00002ba0
        /*0594*/ 	.word	0x000000ff
        /*0598*/ 	.word	0x00000000
        /*059c*/ 	.short	0x010a
        /*059e*/ 	.byte	0x05
	.zero		1


	//   ....[74]....
        /*05a0*/ 	.word	0x00002c30
        /*05a4*/ 	.word	0x000000ff
        /*05a8*/ 	.word	0x00000000
        /*05ac*/ 	.short	0x010a
        /*05ae*/ 	.byte	0x05
	.zero		1


	//   ....[75]....
        /*05b0*/ 	.word	0x00002cc0
        /*05b4*/ 	.word	0x000000ff
        /*05b8*/ 	.word	0x00000000
        /*05bc*/ 	.short	0x010a
        /*05be*/ 	.byte	0x05
	.zero		1


	//   ....[76]....
        /*05c0*/ 	.word	0x00002d50
        /*05c4*/ 	.word	0x000000ff
        /*05c8*/ 	.word	0x00000000
        /*05cc*/ 	.short	0x010a
        /*05ce*/ 	.byte	0x05
	.zero		1


	//   ....[77]....
        /*05d0*/ 	.word	0x00002de0
        /*05d4*/ 	.word	0x000000ff
        /*05d8*/ 	.word	0x00000000
        /*05dc*/ 	.short	0x010a
        /*05de*/ 	.byte	0x05
	.zero		1


	//   ....[78]....
        /*05e0*/ 	.word	0x00002e70
        /*05e4*/ 	.word	0x000000ff
        /*05e8*/ 	.word	0x00000000
        /*05ec*/ 	.short	0x010a
        /*05ee*/ 	.byte	0x05
	.zero		1


	//   ....[79]....
        /*05f0*/ 	.word	0x00002f00
        /*05f4*/ 	.word	0x000000ff
        /*05f8*/ 	.word	0x00000000
        /*05fc*/ 	.short	0x010a
        /*05fe*/ 	.byte	0x05
	.zero		1


	//   ....[80]....
        /*0600*/ 	.word	0x00002f90
        /*0604*/ 	.word	0x000000ff
        /*0608*/ 	.word	0x00000000
        /*060c*/ 	.short	0x010a
        /*060e*/ 	.byte	0x05
	.zero		1


	//   ....[81]....
        /*0610*/ 	.word	0x00003030
        /*0614*/ 	.word	0x00000000
        /*0618*/ 	.word	0x00000000
        /*061c*/ 	.short	0x010a
        /*061e*/ 	.byte	0xff
	.zero		1


	//   ....[82]....
        /*0620*/ 	.word	0x00003160
        /*0624*/ 	.word	0x00000000
        /*0628*/ 	.word	0x00000190
        /*062c*/ 	.short	0x010a
        /*062e*/ 	.byte	0xff
	.zero		1


	//   ....[83]....
        /*0630*/ 	.word	0x000031d0
        /*0634*/ 	.word	0x00000004
        /*0638*/ 	.word	0x00000000
        /*063c*/ 	.short	0x0101
        /*063e*/ 	.byte	0xff
	.zero		1


	//   ....[84]....
        /*0640*/ 	.word	0x000031f0
        /*0644*/ 	.word	0x000000ff
        /*0648*/ 	.word	0x00000140
        /*064c*/ 	.short	0x010a
        /*064e*/ 	.byte	0x05
	.zero		1


	//   ....[85]....
        /*0650*/ 	.word	0x00003310
        /*0654*/ 	.word	0x00000000
        /*0658*/ 	.word	0x00000130
        /*065c*/ 	.short	0x010a
        /*065e*/ 	.byte	0xff
	.zero		1


	//   ....[86]....
        /*0660*/ 	.word	0x00003410
        /*0664*/ 	.word	0x00000000
        /*0668*/ 	.word	0x00000000
        /*066c*/ 	.short	0x0101
        /*066e*/ 	.byte	0xff
	.zero		1


	//   ....[87]....
        /*0670*/ 	.word	0x000034a0
        /*0674*/ 	.word	0x000000ff
        /*0678*/ 	.word	0x00000140
        /*067c*/ 	.short	0x0106
        /*067e*/ 	.byte	0x05
	.zero		1


	//   ....[88]....
        /*0680*/ 	.word	0x000034c0
        /*0684*/ 	.word	0x000000ff
        /*0688*/ 	.word	0x00000140
        /*068c*/ 	.short	0x010a
        /*068e*/ 	.byte	0x05
	.zero		1


	//   ....[89]....
        /*0690*/ 	.word	0x00003550
        /*0694*/ 	.word	0x000000ff
        /*0698*/ 	.word	0x00000140
        /*069c*/ 	.short	0x0106
        /*069e*/ 	.byte	0x04
	.zero		1


	//   ....[90]....
        /*06a0*/ 	.word	0x00003590
        /*06a4*/ 	.word	0x00000000
        /*06a8*/ 	.word	0x00000140
        /*06ac*/ 	.short	0x010a
        /*06ae*/ 	.byte	0xff
	.zero		1


	//   ....[91]....
        /*06b0*/ 	.word	0x000037d0
        /*06b4*/ 	.word	0x000000ff
        /*06b8*/ 	.word	0x00000008
        /*06bc*/ 	.short	0x010a
        /*06be*/ 	.byte	0x06
	.zero		1


	//   ....[92]....
        /*06c0*/ 	.word	0x000037f0
        /*06c4*/ 	.word	0x000000ff
        /*06c8*/ 	.word	0x00000008
        /*06cc*/ 	.short	0x010a
        /*06ce*/ 	.byte	0x06
	.zero		1


	//   ....[93]....
        /*06d0*/ 	.word	0x00003980
        /*06d4*/ 	.word	0x000000ff
        /*06d8*/ 	.word	0x00000008
        /*06dc*/ 	.short	0x010a
        /*06de*/ 	.byte	0x06
	.zero		1


	//   ....[94]....
        /*06e0*/ 	.word	0x000039a0
        /*06e4*/ 	.word	0x000000ff
        /*06e8*/ 	.word	0x00000008
        /*06ec*/ 	.short	0x010a
        /*06ee*/ 	.byte	0x06
	.zero		1


	//   ....[95]....
        /*06f0*/ 	.word	0x00003a60
        /*06f4*/ 	.word	0x000000ff
        /*06f8*/ 	.word	0x00000000
        /*06fc*/ 	.short	0x0101
        /*06fe*/ 	.byte	0x07
	.zero		1


	//   ....[96]....
        /*0700*/ 	.word	0x00003d60
        /*0704*/ 	.word	0x00000000
        /*0708*/ 	.word	0x00000130
        /*070c*/ 	.short	0x010a
        /*070e*/ 	.byte	0xff
	.zero		1


	//   ....[97]....
        /*0710*/ 	.word	0x00003e20
        /*0714*/ 	.word	0x00000000
        /*0718*/ 	.word	0x00000000
        /*071c*/ 	.short	0x0101
        /*071e*/ 	.byte	0xff
	.zero		1


	//   ....[98]....
        /*0720*/ 	.word	0x00003ee0
        /*0724*/ 	.word	0x000000ff
        /*0728*/ 	.word	0x00000000
        /*072c*/ 	.short	0x010a
        /*072e*/ 	.byte	0x06
	.zero		1


	//   ....[99]....
        /*0730*/ 	.word	0x00003ef0
        /*0734*/ 	.word	0x000000ff
        /*0738*/ 	.word	0x00000170
        /*073c*/ 	.short	0x010a
        /*073e*/ 	.byte	0x0a
	.zero		1


	//   ....[100]....
        /*0740*/ 	.word	0x00003fa0
        /*0744*/ 	.word	0x000000ff
        /*0748*/ 	.word	0x00000000
        /*074c*/ 	.short	0x010a
        /*074e*/ 	.byte	0x09
	.zero		1


	//   ....[101]....
        /*0750*/ 	.word	0x000040e0
        /*0754*/ 	.word	0x000000ff
        /*0758*/ 	.word	0x00000000
        /*075c*/ 	.short	0x010a
        /*075e*/ 	.byte	0x06
	.zero		1


	//   ....[102]....
        /*0760*/ 	.word	0x00004330
        /*0764*/ 	.word	0x000000ff
        /*0768*/ 	.word	0x00000000
        /*076c*/ 	.short	0x010a
        /*076e*/ 	.byte	0x07
	.zero		1


	//   ....[103]....
        /*0770*/ 	.word	0x000043c0
        /*0774*/ 	.word	0x000000ff
        /*0778*/ 	.word	0x00000000
        /*077c*/ 	.short	0x010a
        /*077e*/ 	.byte	0x07
	.zero		1


	//   ....[104]....
        /*0780*/ 	.word	0x00004450
        /*0784*/ 	.word	0x000000ff
        /*0788*/ 	.word	0x00000000
        /*078c*/ 	.short	0x010a
        /*078e*/ 	.byte	0x07
	.zero		1


	//   ....[105]....
        /*0790*/ 	.word	0x000044f0
        /*0794*/ 	.word	0x00000000
        /*0798*/ 	.word	0x00000000
        /*079c*/ 	.short	0x010a
        /*079e*/ 	.byte	0xff
	.zero		1


	//   ....[106]....
        /*07a0*/ 	.word	0x00004530
        /*07a4*/ 	.word	0x00000000
        /*07a8*/ 	.word	0x00000000
        /*07ac*/ 	.short	0x010a
        /*07ae*/ 	.byte	0xff
	.zero		1


	//   ....[107]....
        /*07b0*/ 	.word	0x000045a0
        /*07b4*/ 	.word	0x000000ff
        /*07b8*/ 	.word	0x00000000
        /*07bc*/ 	.short	0x0101
        /*07be*/ 	.byte	0x05
	.zero		1


	//   ....[108]....
        /*07c0*/ 	.word	0x000045e0
        /*07c4*/ 	.word	0x000000ff
        /*07c8*/ 	.word	0x000001b0
        /*07cc*/ 	.short	0x010a
        /*07ce*/ 	.byte	0x08
	.zero		1


	//   ....[109]....
        /*07d0*/ 	.word	0x00004630
        /*07d4*/ 	.word	0x000000ff
        /*07d8*/ 	.word	0x00000000
        /*07dc*/ 	.short	0x0101
        /*07de*/ 	.byte	0x05
	.zero		1


	//   ....[110]....
        /*07e0*/ 	.word	0x00004a60
        /*07e4*/ 	.word	0x00000000
        /*07e8*/ 	.word	0x00000130
        /*07ec*/ 	.short	0x010a
        /*07ee*/ 	.byte	0xff
	.zero		1


	//   ....[111]....
        /*07f0*/ 	.word	0x00004b20
        /*07f4*/ 	.word	0x00000000
        /*07f8*/ 	.word	0x00000000
        /*07fc*/ 	.short	0x0101
        /*07fe*/ 	.byte	0xff
	.zero		1


	//   ....[112]....
        /*0800*/ 	.word	0x00004e40
        /*0804*/ 	.word	0x000000ff
        /*0808*/ 	.word	0x00000128
        /*080c*/ 	.short	0x010a
        /*080e*/ 	.byte	0x06
	.zero		1


	//   ....[113]....
        /*0810*/ 	.word	0x00005030
        /*0814*/ 	.word	0x000000ff
        /*0818*/ 	.word	0x00000110
        /*081c*/ 	.short	0x010a
        /*081e*/ 	.byte	0x06
	.zero		1


	//   ....[114]....
        /*0820*/ 	.word	0x00005200
        /*0824*/ 	.word	0x000000ff
        /*0828*/ 	.word	0x00000100
        /*082c*/ 	.short	0x010b
        /*082e*/ 	.byte	0x06
	.zero		1


	//   ....[115]....
        /*0830*/ 	.word	0x00005270
        /*0834*/ 	.word	0x000000ff
        /*0838*/ 	.word	0x00000000
        /*083c*/ 	.short	0x0101
        /*083e*/ 	.byte	0x08
	.zero		1


	//   ....[116]....
        /*0840*/ 	.word	0x000052a0
        /*0844*/ 	.word	0x000000ff
        /*0848*/ 	.word	0x00000118
        /*084c*/ 	.short	0x010a
        /*084e*/ 	.byte	0x06
	.zero		1


	//   ....[117]....
        /*0850*/ 	.word	0x000054b0
        /*0854*/ 	.word	0x000000ff
        /*0858*/ 	.word	0x00000108
        /*085c*/ 	.short	0x010b
        /*085e*/ 	.byte	0x06
	.zero		1


	//   ....[118]....
        /*0860*/ 	.word	0x000054d0
        /*0864*/ 	.word	0x000000ff
        /*0868*/ 	.word	0x00000000
        /*086c*/ 	.short	0x0101
        /*086e*/ 	.byte	0x0d
	.zero		1


	//   ....[119]....
        /*0870*/ 	.word	0x00005500
        /*0874*/ 	.word	0x000000ff
        /*0878*/ 	.word	0x00000110
        /*087c*/ 	.short	0x010a
        /*087e*/ 	.byte	0x06
	.zero		1


	//   ....[120]....
        /*0880*/ 	.word	0x00005540
        /*0884*/ 	.word	0x00000000
        /*0888*/ 	.word	0x00000118
        /*088c*/ 	.short	0x010a
        /*088e*/ 	.byte	0xff
	.zero		1


	//   ....[121]....
        /*0890*/ 	.word	0x00005870
        /*0894*/ 	.word	0x00000000
        /*0898*/ 	.word	0x00000130
        /*089c*/ 	.short	0x010a
        /*089e*/ 	.byte	0xff
	.zero		1


	//   ....[122]....
        /*08a0*/ 	.word	0x00005980
        /*08a4*/ 	.word	0x00000000
        /*08a8*/ 	.word	0x00000000
        /*08ac*/ 	.short	0x0101
        /*08ae*/ 	.byte	0xff
	.zero		1


	//   ....[123]....
        /*08b0*/ 	.word	0x000063e0
        /*08b4*/ 	.word	0x00000003
        /*08b8*/ 	.word	0x00000100
        /*08bc*/ 	.short	0x010a
        /*08be*/ 	.byte	0xff
	.zero		1


	//   ....[124]....
        /*08c0*/ 	.word	0x00006420
        /*08c4*/ 	.word	0x000000c3
        /*08c8*/ 	.word	0x00000150
        /*08cc*/ 	.short	0x010a
        /*08ce*/ 	.byte	0xff
	.zero		1


	//   ....[125]....
        /*08d0*/ 	.word	0x00006550
        /*08d4*/ 	.word	0x00000003
        /*08d8*/ 	.word	0x00000100
        /*08dc*/ 	.short	0x010a
        /*08de*/ 	.byte	0xff
	.zero		1


	//   ....[126]....
        /*08e0*/ 	.word	0x000066b0
        /*08e4*/ 	.word	0x00000000
        /*08e8*/ 	.word	0x00000000
        /*08ec*/ 	.short	0x0101
        /*08ee*/ 	.byte	0xff
	.zero		1


	//   ....[127]....
        /*08f0*/ 	.word	0x00006710
        /*08f4*/ 	.word	0x000000c3
        /*08f8*/ 	.word	0x00000150
        /*08fc*/ 	.short	0x010a
        /*08fe*/ 	.byte	0xff
	.zero		1


	//   ....[128]....
        /*0900*/ 	.word	0x00007ac0
        /*0904*/ 	.word	0x000000d8
        /*0908*/ 	.word	0x00000100
        /*090c*/ 	.short	0x010a
        /*090e*/ 	.byte	0xff
	.zero		1


	//   ....[129]....
        /*0910*/ 	.word	0x00007b90
        /*0914*/ 	.word	0x000000d8
        /*0918*/ 	.word	0x00000100
        /*091c*/ 	.short	0x010a
        /*091e*/ 	.byte	0xff
	.zero		1


	//   ....[130]....
        /*0920*/ 	.word	0x00007cf0
        /*0924*/ 	.word	0x00000002
        /*0928*/ 	.word	0x00000000
        /*092c*/ 	.short	0x0101
        /*092e*/ 	.byte	0xff
	.zero		1


	//   ....[131]....
        /*0930*/ 	.word	0x00008100
        /*0934*/ 	.word	0x000000c3
        /*0938*/ 	.word	0x00000000
        /*093c*/ 	.short	0x0101
        /*093e*/ 	.byte	0xff
	.zero		1


	//   ....[132]....
        /*0940*/ 	.word	0x00009150
        /*0944*/ 	.word	0x00000003
        /*0948*/ 	.word	0x000001a0
        /*094c*/ 	.short	0x010a
        /*094e*/ 	.byte	0xff
	.zero		1


	//   ....[133]....
        /*0950*/ 	.word	0x000091b0
        /*0954*/ 	.word	0x00000002
        /*0958*/ 	.word	0x00000080
        /*095c*/ 	.short	0x010a
        /*095e*/ 	.byte	0xff
	.zero		1


	//   ....[134]....
        /*0960*/ 	.word	0x00009210
        /*0964*/ 	.word	0x00000002
        /*0968*/ 	.word	0x00000080
        /*096c*/ 	.short	0x010a
        /*096e*/ 	.byte	0xff
	.zero		1


	//   ....[135]....
        /*0970*/ 	.word	0x00009260
        /*0974*/ 	.word	0x00000002
        /*0978*/ 	.word	0x00000130
        /*097c*/ 	.short	0x010a
        /*097e*/ 	.byte	0xff
	.zero		1


	//   ....[136]....
        /*0980*/ 	.word	0x000092c0
        /*0984*/ 	.word	0x00000000
        /*0988*/ 	.word	0x00000000
        /*098c*/ 	.short	0x010a
        /*098e*/ 	.byte	0xff
	.zero		1


	//   ....[137]....
        /*0990*/ 	.word	0x00009320
        /*0994*/ 	.word	0x00000000
        /*0998*/ 	.word	0x00000000
        /*099c*/ 	.short	0x010a
        /*099e*/ 	.byte	0xff
	.zero		1


	//   ....[138]....
        /*09a0*/ 	.word	0x00009380
        /*09a4*/ 	.word	0x00000000
        /*09a8*/ 	.word	0x00000000
        /*09ac*/ 	.short	0x010a
        /*09ae*/ 	.byte	0xff
	.zero		1


	//   ....[139]....
        /*09b0*/ 	.word	0x000093e0
        /*09b4*/ 	.word	0x00000000
        /*09b8*/ 	.word	0x00000000
        /*09bc*/ 	.short	0x010a
        /*09be*/ 	.byte	0xff
	.zero		1


	//   ....[140]....
        /*09c0*/ 	.word	0x00009440
        /*09c4*/ 	.word	0x00000000
        /*09c8*/ 	.word	0x00000000
        /*09cc*/ 	.short	0x010a
        /*09ce*/ 	.byte	0xff
	.zero		1


	//   ....[141]....
        /*09d0*/ 	.word	0x000094a0
        /*09d4*/ 	.word	0x00000000
        /*09d8*/ 	.word	0x00000000
        /*09dc*/ 	.short	0x010a
        /*09de*/ 	.byte	0xff
	.zero		1


	//   ....[142]....
        /*09e0*/ 	.word	0x00009500
        /*09e4*/ 	.word	0x00000000
        /*09e8*/ 	.word	0x00000000
        /*09ec*/ 	.short	0x010a
        /*09ee*/ 	.byte	0xff
	.zero		1


	//   ....[143]....
        /*09f0*/ 	.word	0x00009560
        /*09f4*/ 	.word	0x00000000
        /*09f8*/ 	.word	0x00000000
        /*09fc*/ 	.short	0x010a
        /*09fe*/ 	.byte	0xff
	.zero		1


	//   ....[144]....
        /*0a00*/ 	.word	0x000095c0
        /*0a04*/ 	.word	0x00000000
        /*0a08*/ 	.word	0x00000000
        /*0a0c*/ 	.short	0x010a
        /*0a0e*/ 	.byte	0xff
	.zero		1


	//   ....[145]....
        /*0a10*/ 	.word	0x00009620
        /*0a14*/ 	.word	0x00000000
        /*0a18*/ 	.word	0x00000000
        /*0a1c*/ 	.short	0x010a
        /*0a1e*/ 	.byte	0xff
	.zero		1


	//   ....[146]....
        /*0a20*/ 	.word	0x00009680
        /*0a24*/ 	.word	0x00000000
        /*0a28*/ 	.word	0x00000000
        /*0a2c*/ 	.short	0x010a
        /*0a2e*/ 	.byte	0xff
	.zero		1


	//   ....[147]....
        /*0a30*/ 	.word	0x000096e0
        /*0a34*/ 	.word	0x00000000
        /*0a38*/ 	.word	0x00000000
        /*0a3c*/ 	.short	0x010a
        /*0a3e*/ 	.byte	0xff
	.zero		1


	//   ....[148]....
        /*0a40*/ 	.word	0x00009740
        /*0a44*/ 	.word	0x00000000
        /*0a48*/ 	.word	0x00000000
        /*0a4c*/ 	.short	0x010a
        /*0a4e*/ 	.byte	0xff
	.zero		1


	//   ....[149]....
        /*0a50*/ 	.word	0x000097a0
        /*0a54*/ 	.word	0x00000000
        /*0a58*/ 	.word	0x00000000
        /*0a5c*/ 	.short	0x010a
        /*0a5e*/ 	.byte	0xff
	.zero		1


	//   ....[150]....
        /*0a60*/ 	.word	0x00009800
        /*0a64*/ 	.word	0x00000000
        /*0a68*/ 	.word	0x00000000
        /*0a6c*/ 	.short	0x010a
        /*0a6e*/ 	.byte	0xff
	.zero		1


	//   ....[151]....
        /*0a70*/ 	.word	0x00009850
        /*0a74*/ 	.word	0x00000000
        /*0a78*/ 	.word	0x00000190
        /*0a7c*/ 	.short	0x010a
        /*0a7e*/ 	.byte	0xff
	.zero		1


	//   ....[152]....
        /*0a80*/ 	.word	0x000098b0
        /*0a84*/ 	.word	0x00000000
        /*0a88*/ 	.word	0x00000140
        /*0a8c*/ 	.short	0x010a
        /*0a8e*/ 	.byte	0xff
	.zero		1


	//   ....[153]....
        /*0a90*/ 	.word	0x00009900
        /*0a94*/ 	.word	0x00000000
        /*0a98*/ 	.word	0x00000130
        /*0a9c*/ 	.short	0x010a
        /*0a9e*/ 	.byte	0xff
	.zero		1


	//   ....[154]....
        /*0aa0*/ 	.word	0x00009960
        /*0aa4*/ 	.word	0x00000000
        /*0aa8*/ 	.word	0x00000140
        /*0aac*/ 	.short	0x010a
        /*0aae*/ 	.byte	0xff
	.zero		1


	//   ....[155]....
        /*0ab0*/ 	.word	0x000099c0
        /*0ab4*/ 	.word	0x00000004
        /*0ab8*/ 	.word	0x00000008
        /*0abc*/ 	.short	0x010a
        /*0abe*/ 	.byte	0xff
	.zero		1


	//   ....[156]....
        /*0ac0*/ 	.word	0x00009aa0
        /*0ac4*/ 	.word	0x00000002
        /*0ac8*/ 	.word	0x00000008
        /*0acc*/ 	.short	0x010a
        /*0ace*/ 	.byte	0xff
	.zero		1


	//   ....[157]....
        /*0ad0*/ 	.word	0x00009af0
        /*0ad4*/ 	.word	0x00000000
        /*0ad8*/ 	.word	0x00000130
        /*0adc*/ 	.short	0x010a
        /*0ade*/ 	.byte	0xff
	.zero		1


	//   ....[158]....
        /*0ae0*/ 	.word	0x00009b50
        /*0ae4*/ 	.word	0x00000000
        /*0ae8*/ 	.word	0x00000170
        /*0aec*/ 	.short	0x010a
        /*0aee*/ 	.byte	0xff
	.zero		1


	//   ....[159]....
        /*0af0*/ 	.word	0x00009bb0
        /*0af4*/ 	.word	0x00000000
        /*0af8*/ 	.word	0x00000000
        /*0afc*/ 	.short	0x010a
        /*0afe*/ 	.byte	0xff
	.zero		1


	//   ....[160]....
        /*0b00*/ 	.word	0x00009c10
        /*0b04*/ 	.word	0x00000000
        /*0b08*/ 	.word	0x00000000
        /*0b0c*/ 	.short	0x010a
        /*0b0e*/ 	.byte	0xff
	.zero		1


	//   ....[161]....
        /*0b10*/ 	.word	0x00009c70
        /*0b14*/ 	.word	0x00000000
        /*0b18*/ 	.word	0x00000000
        /*0b1c*/ 	.short	0x010a
        /*0b1e*/ 	.byte	0xff
	.zero		1


	//   ....[162]....
        /*0b20*/ 	.word	0x00009cd0
        /*0b24*/ 	.word	0x00000000
        /*0b28*/ 	.word	0x00000000
        /*0b2c*/ 	.short	0x010a
        /*0b2e*/ 	.byte	0xff
	.zero		1


	//   ....[163]....
        /*0b30*/ 	.word	0x00009d30
        /*0b34*/ 	.word	0x00000000
        /*0b38*/ 	.word	0x000001b0
        /*0b3c*/ 	.short	0x010a
        /*0b3e*/ 	.byte	0xff
	.zero		1


	//   ....[164]....
        /*0b40*/ 	.word	0x00009d80
        /*0b44*/ 	.word	0x00000000
        /*0b48*/ 	.word	0x00000130
        /*0b4c*/ 	.short	0x010a
        /*0b4e*/ 	.byte	0xff
	.zero		1


	//   ....[165]....
        /*0b50*/ 	.word	0x00009de0
        /*0b54*/ 	.word	0x00000000
        /*0b58*/ 	.word	0x00000128
        /*0b5c*/ 	.short	0x010a
        /*0b5e*/ 	.byte	0xff
	.zero		1


	//   ....[166]....
        /*0b60*/ 	.word	0x00009e40
        /*0b64*/ 	.word	0x00000003
        /*0b68*/ 	.word	0x00000110
        /*0b6c*/ 	.short	0x010a
        /*0b6e*/ 	.byte	0xff
	.zero		1


	//   ....[167]....
        /*0b70*/ 	.word	0x00009ea0
        /*0b74*/ 	.word	0x00000003
        /*0b78*/ 	.word	0x00000118
        /*0b7c*/ 	.short	0x010a
        /*0b7e*/ 	.byte	0xff
	.zero		1


	//   ....[168]....
        /*0b80*/ 	.word	0x00009f00
        /*0b84*/ 	.word	0x00000000
        /*0b88*/ 	.word	0x00000110
        /*0b8c*/ 	.short	0x010a
        /*0b8e*/ 	.byte	0xff
	.zero		1


	//   ....[169]....
        /*0b90*/ 	.word	0x00009f50
        /*0b94*/ 	.word	0x00000000
        /*0b98*/ 	.word	0x00000130
        /*0b9c*/ 	.short	0x010a
        /*0b9e*/ 	.byte	0xff
	.zero		1


	//   ....[170]....
        /*0ba0*/ 	.word	0x00009fa0
        /*0ba4*/ 	.word	0x00000003
        /*0ba8*/ 	.word	0x00000100
        /*0bac*/ 	.short	0x010a
        /*0bae*/ 	.byte	0xff
	.zero		1


	//   ....[171]....
        /*0bb0*/ 	.word	0x00009ff0
        /*0bb4*/ 	.word	0x000000c3
        /*0bb8*/ 	.word	0x00000150
        /*0bbc*/ 	.short	0x010a
        /*0bbe*/ 	.byte	0xff
	.zero		1


	//   ....[172]....
        /*0bc0*/ 	.word	0x0000a040
        /*0bc4*/ 	.word	0x000000d8
        /*0bc8*/ 	.word	0x00000100
        /*0bcc*/ 	.short	0x010a
        /*0bce*/ 	.byte	0xff
	.zero		1


	//----- nvinfo : EIATTR_NUM_MBARRIERS
	.align		4
.L_47:
        /*0bd0*/ 	.byte	0x03, 0x38
        /*0bd2*/ 	.short	0x0037


	//----- nvinfo : EIATTR_EXIT_INSTR_OFFSETS
	.align		4
        /*0bd4*/ 	.byte	0x04, 0x1c
        /*0bd6*/ 	.short	(.L_49 - .L_48)


	//   ....[0]....
.L_48:
        /*0bd8*/ 	.word	0x00003060


	//   ....[1]....
        /*0bdc*/ 	.word	0x00003560


	//   ....[2]....
        /*0be0*/ 	.word	0x000035c0


	//   ....[3]....
        /*0be4*/ 	.word	0x00004860


	//   ....[4]....
        /*0be8*/ 	.word	0x00005570


	//   ....[5]....
        /*0bec*/ 	.word	0x000055b0


	//   ....[6]....
        /*0bf0*/ 	.word	0x00009140


	//----- nvinfo : EIATTR_MAX_THREADS
	.align		4
.L_49:
        /*0bf4*/ 	.byte	0x04, 0x05
        /*0bf6*/ 	.short	(.L_51 - .L_50)
.L_50:
        /*0bf8*/ 	.word	0x00000100
        /*0bfc*/ 	.word	0x00000001
        /*0c00*/ 	.word	0x00000001


	//----- nvinfo : EIATTR_CRS_STACK_SIZE
	.align		4
.L_51:
        /*0c04*/ 	.byte	0x04, 0x1e
        /*0c06*/ 	.short	(.L_53 - .L_52)
.L_52:
        /*0c08*/ 	.word	0x00000000


	//----- nvinfo : EIATTR_CBANK_PARAM_SIZE
	.align		4
.L_53:
        /*0c0c*/ 	.byte	0x03, 0x19
        /*0c0e*/ 	.short	0x0800


	//----- nvinfo : EIATTR_PARAM_CBANK
	.align		4
        /*0c10*/ 	.byte	0x04, 0x0a
        /*0c12*/ 	.short	(.L_55 - .L_54)
	.align		4
.L_54:
        /*0c14*/ 	.word	index@(.nv.constant0._ZN7cutlass13device_kernelINS_4gemm6kernel13GemmUniversalIN4cute5tupleIJiiiiEEENS1_10collective13CollectiveMmaINS1_35MainloopSm100TmaUmmaWarpSpecializedILi16ELi2ELi4ENS5_IJNS4_1CILi2EEENSA_ILi1EEESC_EEEEENS5_IJNSA_ILi256EEENSA_ILi128EEENSA_ILi64EEEEEENS_12float_e4m3_tENS5_IJlSC_lEEESJ_SK_NS4_8TiledMMAINS4_8MMA_AtomIJNS4_10MMA_TraitsINS4_25SM100_MMA_F8F6F4_2x1SM_SSEJSJ_SJ_fSF_SG_NS4_17integral_constantINS4_4UMMA5MajorELSR_0EEESS_NSP_INSQ_7ScaleInELST_0EEESU_EEEEEENS4_6LayoutINS5_IJSC_SC_SC_EEENS5_IJNSA_ILi0EEESZ_SZ_EEEEENS5_IJNS4_10UnderscoreES12_S12_EEEEENS4_18SM100_TMA_2SM_LOADENS4_14ComposedLayoutINS4_7SwizzleILi2ELi4ELi3EEENS4_18smem_ptr_flag_bitsILi8EEENSX_INS5_IJNSA_ILi8EEESH_EEENS5_IJSH_SC_EEEEEEEvNS4_8identityES15_S1F_vS1G_EENS_8epilogue10collective18CollectiveEpilogueINS1I_23Sm100TmaWarpSpecializedILi2ELi2ELi64ELb0ELb0EEEJNS5_IJSG_SG_SH_EEENS5_IJNSX_ISG_SC_EENSX_ISH_SC_EEEEESJ_SK_SJ_SK_NS1I_6fusion15FusionCallbacksIS1M_NS1R_17LinearCombinationISJ_fSJ_fLNS_15FloatRoundStyleE2EEES1N_S1Q_JEEENS4_5SM1004TMEM4LOAD26SM100_TMEM_LOAD_32dp32b64xENS4_13SM90_TMA_LOADES1F_NS4_39AutoVectorizingCopyWithAssumedAlignmentILi128EEENS4_14SM90_TMA_STOREES1F_S23_S23_EEEvvEEEEvNT_6ParamsE)
        /*0c18*/ 	.short	0x0380
        /*0c1a*/ 	.short	0x0800


	//----- nvinfo : EIATTR_SW_WAR
	.align		4
.L_55:
        /*0c1c*/ 	.byte	0x04, 0x36
        /*0c1e*/ 	.short	(.L_57 - .L_56)
.L_56:
        /*0c20*/ 	.word	0x00000008
.L_57:


//--------------------- .nv.callgraph             --------------------------
	.section	.nv.callgraph,"",@"SHT_CUDA_CALLGRAPH"
	.align	4
	.sectionentsize	8
	.align		4
        /*0000*/ 	.word	0x00000000
	.align		4
        /*0004*/ 	.word	0xffffffff
	.align		4
        /*0008*/ 	.word	index@(_ZN7cutlass13device_kernelINS_4gemm6kernel13GemmUniversalIN4cute5tupleIJiiiiEEENS1_10collective13CollectiveMmaINS1_35MainloopSm100TmaUmmaWarpSpecializedILi16ELi2ELi4ENS5_IJNS4_1CILi2EEENSA_ILi1EEESC_EEEEENS5_IJNSA_ILi256EEENSA_ILi128EEENSA_ILi64EEEEEENS_12float_e4m3_tENS5_IJlSC_lEEESJ_SK_NS4_8TiledMMAINS4_8MMA_AtomIJNS4_10MMA_TraitsINS4_25SM100_MMA_F8F6F4_2x1SM_SSEJSJ_SJ_fSF_SG_NS4_17integral_constantINS4_4UMMA5MajorELSR_0EEESS_NSP_INSQ_7ScaleInELST_0EEESU_EEEEEENS4_6LayoutINS5_IJSC_SC_SC_EEENS5_IJNSA_ILi0EEESZ_SZ_EEEEENS5_IJNS4_10UnderscoreES12_S12_EEEEENS4_18SM100_TMA_2SM_LOADENS4_14ComposedLayoutINS4_7SwizzleILi2ELi4ELi3EEENS4_18smem_ptr_flag_bitsILi8EEENSX_INS5_IJNSA_ILi8EEESH_EEENS5_IJSH_SC_EEEEEEEvNS4_8identityES15_S1F_vS1G_EENS_8epilogue10collective18CollectiveEpilogueINS1I_23Sm100TmaWarpSpecializedILi2ELi2ELi64ELb0ELb0EEEJNS5_IJSG_SG_SH_EEENS5_IJNSX_ISG_SC_EENSX_ISH_SC_EEEEESJ_SK_SJ_SK_NS1I_6fusion15FusionCallbacksIS1M_NS1R_17LinearCombinationISJ_fSJ_fLNS_15FloatRoundStyleE2EEES1N_S1Q_JEEENS4_5SM1004TMEM4LOAD26SM100_TMEM_LOAD_32dp32b64xENS4_13SM90_TMA_LOADES1F_NS4_39AutoVectorizingCopyWithAssumedAlignmentILi128EEENS4_14SM90_TMA_STOREES1F_S23_S23_EEEvvEEEEvNT_6ParamsE)
	.align		4
        /*000c*/ 	.word	index@(__assertfail)
	.align		4
        /*0010*/ 	.word	0x00000000
	.align		4
        /*0014*/ 	.word	0xfffffffe
	.align		4
        /*0018*/ 	.word	0x00000000
	.align		4
        /*001c*/ 	.word	0xfffffffd
	.align		4
        /*0020*/ 	.word	0x00000000
	.align		4
        /*0024*/ 	.word	0xfffffffc


//--------------------- .nv.constant4             --------------------------
	.section	.nv.constant4,"a",@progbits
	.align	8
	.align		8
.nv.constant4:
        /*0000*/ 	.dword	__assertfail
	.align		8
        /*0008*/ 	.dword	__unnamed_1
	.align		8
        /*0010*/ 	.dword	__unnamed_2
	.align		8
        /*0018*/ 	.dword	_ZN39_INTERNAL_55817ee1_4_k_cu_54e5eeb7_79934cuda3std3__45__cpo5beginE
	.align		8
        /*0020*/ 	.dword	_ZN39_INTERNAL_55817ee1_4_k_cu_54e5eeb7_79934cuda3std3__45__cpo3endE
	.align		8
        /*0028*/ 	.dword	_ZN39_INTERNAL_55817ee1_4_k_cu_54e5eeb7_79934cuda3std3__45__cpo6cbeginE
	.align		8
        /*0030*/ 	.dword	_ZN39_INTERNAL_55817ee1_4_k_cu_54e5eeb7_79934cuda3std3__45__cpo4cendE
	.align		8
        /*0038*/ 	.dword	_ZN39_INTERNAL_55817ee1_4_k_cu_54e5eeb7_79934cuda3std3__441_GLOBAL__N__55817ee1_4_k_cu_54e5eeb7_79936ignoreE
	.align		8
        /*0040*/ 	.dword	_ZN39_INTERNAL_55817ee1_4_k_cu_54e5eeb7_79934cuda3std3__419piecewise_constructE
	.align		8
        /*0048*/ 	.dword	_ZN39_INTERNAL_55817ee1_4_k_cu_54e5eeb7_79934cuda3std3__48in_placeE
	.align		8
        /*0050*/ 	.dword	_ZN39_INTERNAL_55817ee1_4_k_cu_54e5eeb7_79934cuda3std6ranges3__45__cpo4swapE
	.align		8
        /*0058*/ 	.dword	_ZN39_INTERNAL_55817ee1_4_k_cu_54e5eeb7_79934cuda3std6ranges3__45__cpo9iter_moveE
	.align		8
        /*0060*/ 	.dword	_ZN39_INTERNAL_55817ee1_4_k_cu_54e5eeb7_79934cute7productE
	.align		8
        /*0068*/ 	.dword	_ZN39_INTERNAL_55817ee1_4_k_cu_54e5eeb7_79934cute1_E
	.align		8
        /*0070*/ 	.dword	$str$25
	.align		8
        /*0078*/ 	.dword	$str$26
	.align		8
        /*0080*/ 	.dword	$str$27
	.align		8
        /*0088*/ 	.dword	$str$28


//--------------------- .text._ZN7cutlass13device_kernelINS_4gemm6kernel13GemmUniversalIN4cute5tupleIJiiiiEEENS1_10collective13CollectiveMmaINS1_35MainloopSm100TmaUmmaWarpSpecializedILi16ELi2ELi4ENS5_IJNS4_1CILi2EEENSA_ILi1EEESC_EEEEENS5_IJNSA_ILi256EEENSA_ILi128EEENSA_ILi64EEEEEENS_12float_e4m3_tENS5_IJlSC_lEEESJ_SK_NS4_8TiledMMAINS4_8MMA_AtomIJNS4_10MMA_TraitsINS4_25SM100_MMA_F8F6F4_2x1SM_SSEJSJ_SJ_fSF_SG_NS4_17integral_constantINS4_4UMMA5MajorELSR_0EEESS_NSP_INSQ_7ScaleInELST_0EEESU_EEEEEENS4_6LayoutINS5_IJSC_SC_SC_EEENS5_IJNSA_ILi0EEESZ_SZ_EEEEENS5_IJNS4_10UnderscoreES12_S12_EEEEENS4_18SM100_TMA_2SM_LOADENS4_14ComposedLayoutINS4_7SwizzleILi2ELi4ELi3EEENS4_18smem_ptr_flag_bitsILi8EEENSX_INS5_IJNSA_ILi8EEESH_EEENS5_IJSH_SC_EEEEEEEvNS4_8identityES15_S1F_vS1G_EENS_8epilogue10collective18CollectiveEpilogueINS1I_23Sm100TmaWarpSpecializedILi2ELi2ELi64ELb0ELb0EEEJNS5_IJSG_SG_SH_EEENS5_IJNSX_ISG_SC_EENSX_ISH_SC_EEEEESJ_SK_SJ_SK_NS1I_6fusion15FusionCallbacksIS1M_NS1R_17LinearCombinationISJ_fSJ_fLNS_15FloatRoundStyleE2EEES1N_S1Q_JEEENS4_5SM1004TMEM4LOAD26SM100_TMEM_LOAD_32dp32b64xENS4_13SM90_TMA_LOADES1F_NS4_39AutoVectorizingCopyWithAssumedAlignmentILi128EEENS4_14SM90_TMA_STOREES1F_S23_S23_EEEvvEEEEvNT_6ParamsE --------------------------
	.section	.text._ZN7cutlass13device_kernelINS_4gemm6kernel13GemmUniversalIN4cute5tupleIJiiiiEEENS1_10collective13CollectiveMmaINS1_35MainloopSm100TmaUmmaWarpSpecializedILi16ELi2ELi4ENS5_IJNS4_1CILi2EEENSA_ILi1EEESC_EEEEENS5_IJNSA_ILi256EEENSA_ILi128EEENSA_ILi64EEEEEENS_12float_e4m3_tENS5_IJlSC_lEEESJ_SK_NS4_8TiledMMAINS4_8MMA_AtomIJNS4_10MMA_TraitsINS4_25SM100_MMA_F8F6F4_2x1SM_SSEJSJ_SJ_fSF_SG_NS4_17integral_constantINS4_4UMMA5MajorELSR_0EEESS_NSP_INSQ_7ScaleInELST_0EEESU_EEEEEENS4_6LayoutINS5_IJSC_SC_SC_EEENS5_IJNSA_ILi0EEESZ_SZ_EEEEENS5_IJNS4_10UnderscoreES12_S12_EEEEENS4_18SM100_TMA_2SM_LOADENS4_14ComposedLayoutINS4_7SwizzleILi2ELi4ELi3EEENS4_18smem_ptr_flag_bitsILi8EEENSX_INS5_IJNSA_ILi8EEESH_EEENS5_IJSH_SC_EEEEEEEvNS4_8identityES15_S1F_vS1G_EENS_8epilogue10collective18CollectiveEpilogueINS1I_23Sm100TmaWarpSpecializedILi2ELi2ELi64ELb0ELb0EEEJNS5_IJSG_SG_SH_EEENS5_IJNSX_ISG_SC_EENSX_ISH_SC_EEEEESJ_SK_SJ_SK_NS1I_6fusion15FusionCallbacksIS1M_NS1R_17LinearCombinationISJ_fSJ_fLNS_15FloatRoundStyleE2EEES1N_S1Q_JEEENS4_5SM1004TMEM4LOAD26SM100_TMEM_LOAD_32dp32b64xENS4_13SM90_TMA_LOADES1F_NS4_39AutoVectorizingCopyWithAssumedAlignmentILi128EEENS4_14SM90_TMA_STOREES1F_S23_S23_EEEvvEEEEvNT_6ParamsE,"ax",@progbits
	.align	128
.text._ZN7cutlass13device_kernelINS_4gemm6kernel13GemmUniversalIN4cute5tupleIJiiiiEEENS1_10collective13CollectiveMmaINS1_35MainloopSm100TmaUmmaWarpSpecializedILi16ELi2ELi4ENS5_IJNS4_1CILi2EEENSA_ILi1EEESC_EEEEENS5_IJNSA_ILi256EEENSA_ILi128EEENSA_ILi64EEEEEENS_12float_e4m3_tENS5_IJlSC_lEEESJ_SK_NS4_8TiledMMAINS4_8MMA_AtomIJNS4_10MMA_TraitsINS4_25SM100_MMA_F8F6F4_2x1SM_SSEJSJ_SJ_fSF_SG_NS4_17integral_constantINS4_4UMMA5MajorELSR_0EEESS_NSP_INSQ_7ScaleInELST_0EEESU_EEEEEENS4_6LayoutINS5_IJSC_SC_SC_EEENS5_IJNSA_ILi0EEESZ_SZ_EEEEENS5_IJNS4_10UnderscoreES12_S12_EEEEENS4_18SM100_TMA_2SM_LOADENS4_14ComposedLayoutINS4_7SwizzleILi2ELi4ELi3EEENS4_18smem_ptr_flag_bitsILi8EEENSX_INS5_IJNSA_ILi8EEESH_EEENS5_IJSH_SC_EEEEEEEvNS4_8identityES15_S1F_vS1G_EENS_8epilogue10collective18CollectiveEpilogueINS1I_23Sm100TmaWarpSpecializedILi2ELi2ELi64ELb0ELb0EEEJNS5_IJSG_SG_SH_EEENS5_IJNSX_ISG_SC_EENSX_ISH_SC_EEEEESJ_SK_SJ_SK_NS1I_6fusion15FusionCallbacksIS1M_NS1R_17LinearCombinationISJ_fSJ_fLNS_15FloatRoundStyleE2EEES1N_S1Q_JEEENS4_5SM1004TMEM4LOAD26SM100_TMEM_LOAD_32dp32b64xENS4_13SM90_TMA_LOADES1F_NS4_39AutoVectorizingCopyWithAssumedAlignmentILi128EEENS4_14SM90_TMA_STOREES1F_S23_S23_EEEvvEEEEvNT_6ParamsE:
        .type           _ZN7cutlass13device_kernelINS_4gemm6kernel13GemmUniversalIN4cute5tupleIJiiiiEEENS1_10collective13CollectiveMmaINS1_35MainloopSm100TmaUmmaWarpSpecializedILi16ELi2ELi4ENS5_IJNS4_1CILi2EEENSA_ILi1EEESC_EEEEENS5_IJNSA_ILi256EEENSA_ILi128EEENSA_ILi64EEEEEENS_12float_e4m3_tENS5_IJlSC_lEEESJ_SK_NS4_8TiledMMAINS4_8MMA_AtomIJNS4_10MMA_TraitsINS4_25SM100_MMA_F8F6F4_2x1SM_SSEJSJ_SJ_fSF_SG_NS4_17integral_constantINS4_4UMMA5MajorELSR_0EEESS_NSP_INSQ_7ScaleInELST_0EEESU_EEEEEENS4_6LayoutINS5_IJSC_SC_SC_EEENS5_IJNSA_ILi0EEESZ_SZ_EEEEENS5_IJNS4_10UnderscoreES12_S12_EEEEENS4_18SM100_TMA_2SM_LOADENS4_14ComposedLayoutINS4_7SwizzleILi2ELi4ELi3EEENS4_18smem_ptr_flag_bitsILi8EEENSX_INS5_IJNSA_ILi8EEESH_EEENS5_IJSH_SC_EEEEEEEvNS4_8identityES15_S1F_vS1G_EENS_8epilogue10collective18CollectiveEpilogueINS1I_23Sm100TmaWarpSpecializedILi2ELi2ELi64ELb0ELb0EEEJNS5_IJSG_SG_SH_EEENS5_IJNSX_ISG_SC_EENSX_ISH_SC_EEEEESJ_SK_SJ_SK_NS1I_6fusion15FusionCallbacksIS1M_NS1R_17LinearCombinationISJ_fSJ_fLNS_15FloatRoundStyleE2EEES1N_S1Q_JEEENS4_5SM1004TMEM4LOAD26SM100_TMEM_LOAD_32dp32b64xENS4_13SM90_TMA_LOADES1F_NS4_39AutoVectorizingCopyWithAssumedAlignmentILi128EEENS4_14SM90_TMA_STOREES1F_S23_S23_EEEvvEEEEvNT_6ParamsE,@function
        .size           _ZN7cutlass13device_kernelINS_4gemm6kernel13GemmUniversalIN4cute5tupleIJiiiiEEENS1_10collective13CollectiveMmaINS1_35MainloopSm100TmaUmmaWarpSpecializedILi16ELi2ELi4ENS5_IJNS4_1CILi2EEENSA_ILi1EEESC_EEEEENS5_IJNSA_ILi256EEENSA_ILi128EEENSA_ILi64EEEEEENS_12float_e4m3_tENS5_IJlSC_lEEESJ_SK_NS4_8TiledMMAINS4_8MMA_AtomIJNS4_10MMA_TraitsINS4_25SM100_MMA_F8F6F4_2x1SM_SSEJSJ_SJ_fSF_SG_NS4_17integral_constantINS4_4UMMA5MajorELSR_0EEESS_NSP_INSQ_7ScaleInELST_0EEESU_EEEEEENS4_6LayoutINS5_IJSC_SC_SC_EEENS5_IJNSA_ILi0EEESZ_SZ_EEEEENS5_IJNS4_10UnderscoreES12_S12_EEEEENS4_18SM100_TMA_2SM_LOADENS4_14ComposedLayoutINS4_7SwizzleILi2ELi4ELi3EEENS4_18smem_ptr_flag_bitsILi8EEENSX_INS5_IJNSA_ILi8EEESH_EEENS5_IJSH_SC_EEEEEEEvNS4_8identityES15_S1F_vS1G_EENS_8epilogue10collective18CollectiveEpilogueINS1I_23Sm100TmaWarpSpecializedILi2ELi2ELi64ELb0ELb0EEEJNS5_IJSG_SG_SH_EEENS5_IJNSX_ISG_SC_EENSX_ISH_SC_EEEEESJ_SK_SJ_SK_NS1I_6fusion15FusionCallbacksIS1M_NS1R_17LinearCombinationISJ_fSJ_fLNS_15FloatRoundStyleE2EEES1N_S1Q_JEEENS4_5SM1004TMEM4LOAD26SM100_TMEM_LOAD_32dp32b64xENS4_13SM90_TMA_LOADES1F_NS4_39AutoVectorizingCopyWithAssumedAlignmentILi128EEENS4_14SM90_TMA_STOREES1F_S23_S23_EEEvvEEEEvNT_6ParamsE,(.L_x_201 - _ZN7cutlass13device_kernelINS_4gemm6kernel13GemmUniversalIN4cute5tupleIJiiiiEEENS1_10collective13CollectiveMmaINS1_35MainloopSm100TmaUmmaWarpSpecializedILi16ELi2ELi4ENS5_IJNS4_1CILi2EEENSA_ILi1EEESC_EEEEENS5_IJNSA_ILi256EEENSA_ILi128EEENSA_ILi64EEEEEENS_12float_e4m3_tENS5_IJlSC_lEEESJ_SK_NS4_8TiledMMAINS4_8MMA_AtomIJNS4_10MMA_TraitsINS4_25SM100_MMA_F8F6F4_2x1SM_SSEJSJ_SJ_fSF_SG_NS4_17integral_constantINS4_4UMMA5MajorELSR_0EEESS_NSP_INSQ_7ScaleInELST_0EEESU_EEEEEENS4_6LayoutINS5_IJSC_SC_SC_EEENS5_IJNSA_ILi0EEESZ_SZ_EEEEENS5_IJNS4_10UnderscoreES12_S12_EEEEENS4_18SM100_TMA_2SM_LOADENS4_14ComposedLayoutINS4_7SwizzleILi2ELi4ELi3EEENS4_18smem_ptr_flag_bitsILi8EEENSX_INS5_IJNSA_ILi8EEESH_EEENS5_IJSH_SC_EEEEEEEvNS4_8identityES15_S1F_vS1G_EENS_8epilogue10collective18CollectiveEpilogueINS1I_23Sm100TmaWarpSpecializedILi2ELi2ELi64ELb0ELb0EEEJNS5_IJSG_SG_SH_EEENS5_IJNSX_ISG_SC_EENSX_ISH_SC_EEEEESJ_SK_SJ_SK_NS1I_6fusion15FusionCallbacksIS1M_NS1R_17LinearCombinationISJ_fSJ_fLNS_15FloatRoundStyleE2EEES1N_S1Q_JEEENS4_5SM1004TMEM4LOAD26SM100_TMEM_LOAD_32dp32b64xENS4_13SM90_TMA_LOADES1F_NS4_39AutoVectorizingCopyWithAssumedAlignmentILi128EEENS4_14SM90_TMA_STOREES1F_S23_S23_EEEvvEEEEvNT_6ParamsE)
        .other          _ZN7cutlass13device_kernelINS_4gemm6kernel13GemmUniversalIN4cute5tupleIJiiiiEEENS1_10collective13CollectiveMmaINS1_35MainloopSm100TmaUmmaWarpSpecializedILi16ELi2ELi4ENS5_IJNS4_1CILi2EEENSA_ILi1EEESC_EEEEENS5_IJNSA_ILi256EEENSA_ILi128EEENSA_ILi64EEEEEENS_12float_e4m3_tENS5_IJlSC_lEEESJ_SK_NS4_8TiledMMAINS4_8MMA_AtomIJNS4_10MMA_TraitsINS4_25SM100_MMA_F8F6F4_2x1SM_SSEJSJ_SJ_fSF_SG_NS4_17integral_constantINS4_4UMMA5MajorELSR_0EEESS_NSP_INSQ_7ScaleInELST_0EEESU_EEEEEENS4_6LayoutINS5_IJSC_SC_SC_EEENS5_IJNSA_ILi0EEESZ_SZ_EEEEENS5_IJNS4_10UnderscoreES12_S12_EEEEENS4_18SM100_TMA_2SM_LOADENS4_14ComposedLayoutINS4_7SwizzleILi2ELi4ELi3EEENS4_18smem_ptr_flag_bitsILi8EEENSX_INS5_IJNSA_ILi8EEESH_EEENS5_IJSH_SC_EEEEEEEvNS4_8identityES15_S1F_vS1G_EENS_8epilogue10collective18CollectiveEpilogueINS1I_23Sm100TmaWarpSpecializedILi2ELi2ELi64ELb0ELb0EEEJNS5_IJSG_SG_SH_EEENS5_IJNSX_ISG_SC_EENSX_ISH_SC_EEEEESJ_SK_SJ_SK_NS1I_6fusion15FusionCallbacksIS1M_NS1R_17LinearCombinationISJ_fSJ_fLNS_15FloatRoundStyleE2EEES1N_S1Q_JEEENS4_5SM1004TMEM4LOAD26SM100_TMEM_LOAD_32dp32b64xENS4_13SM90_TMA_LOADES1F_NS4_39AutoVectorizingCopyWithAssumedAlignmentILi128EEENS4_14SM90_TMA_STOREES1F_S23_S23_EEEvvEEEEvNT_6ParamsE,@"STO_CUDA_ENTRY STV_DEFAULT"
_ZN7cutlass13device_kernelINS_4gemm6kernel13GemmUniversalIN4cute5tupleIJiiiiEEENS1_10collective13CollectiveMmaINS1_35MainloopSm100TmaUmmaWarpSpecializedILi16ELi2ELi4ENS5_IJNS4_1CILi2EEENSA_ILi1EEESC_EEEEENS5_IJNSA_ILi256EEENSA_ILi128EEENSA_ILi64EEEEEENS_12float_e4m3_tENS5_IJlSC_lEEESJ_SK_NS4_8TiledMMAINS4_8MMA_AtomIJNS4_10MMA_TraitsINS4_25SM100_MMA_F8F6F4_2x1SM_SSEJSJ_SJ_fSF_SG_NS4_17integral_constantINS4_4UMMA5MajorELSR_0EEESS_NSP_INSQ_7ScaleInELST_0EEESU_EEEEEENS4_6LayoutINS5_IJSC_SC_SC_EEENS5_IJNSA_ILi0EEESZ_SZ_EEEEENS5_IJNS4_10UnderscoreES12_S12_EEEEENS4_18SM100_TMA_2SM_LOADENS4_14ComposedLayoutINS4_7SwizzleILi2ELi4ELi3EEENS4_18smem_ptr_flag_bitsILi8EEENSX_INS5_IJNSA_ILi8EEESH_EEENS5_IJSH_SC_EEEEEEEvNS4_8identityES15_S1F_vS1G_EENS_8epilogue10collective18CollectiveEpilogueINS1I_23Sm100TmaWarpSpecializedILi2ELi2ELi64ELb0ELb0EEEJNS5_IJSG_SG_SH_EEENS5_IJNSX_ISG_SC_EENSX_ISH_SC_EEEEESJ_SK_SJ_SK_NS1I_6fusion15FusionCallbacksIS1M_NS1R_17LinearCombinationISJ_fSJ_fLNS_15FloatRoundStyleE2EEES1N_S1Q_JEEENS4_5SM1004TMEM4LOAD26SM100_TMEM_LOAD_32dp32b64xENS4_13SM90_TMA_LOADES1F_NS4_39AutoVectorizingCopyWithAssumedAlignmentILi128EEENS4_14SM90_TMA_STOREES1F_S23_S23_EEEvvEEEEvNT_6ParamsE:
[----:B------:R-:W1:Y:S01]  /*0000*/  LDC R1, c[0x0][0x37c] ;  /* 0x0000df00ff017b82 */ /* 0x000e620000000800 */
[----:B------:R-:W2:Y:S01]  /*0010*/  S2R R189, SR_TID.X ;  /* 0x0000000000bd7919 */ /* 0x000ea20000002100 */
[----:B------:R-:W3:Y:S06]  /*0020*/  LDCU.64 UR6, c[0x0][0x890] ;  /* 0x00011200ff0677ac */ /* 0x000eec0008000a00 */
[----:B------:R-:W4:Y:S01]  /*0030*/  S2UR UR37, SR_CgaCtaId ;  /* 0x00000000002579c3 */ /* 0x000f220000008800 */
[----:B------:R-:W-:Y:S02]  /*0040*/  PRMT R171, RZ, 0x7610, R171 ;  /* 0x00007610ffab7816 */ /* 0x000fe400000000ab */
[----:B------:R-:W-:Y:S01]  /*0050*/  ELECT P1, URZ, PT ;  /* 0x0000000000ff782f */ /* 0x000fe20003820000 */
[----:B------:R-:W1:Y:S01]  /*0060*/  LDCU.64 UR46, c[0x0][0x358] ;  /* 0x00006b00ff2e77ac */ /* 0x000e620008000a00 */
[----:B---3--:R-:W-:-:S04]  /*0070*/  UISETP.NE.U32.AND UP0, UPT, UR6, URZ, UPT ;  /* 0x000000ff0600728c */ /* 0x008fc8000bf05070 */
[----:B------:R-:W-:Y:S02]  /*0080*/  UISETP.NE.AND.EX UP0, UPT, UR7, URZ, UPT, UP0 ;  /* 0x000000ff0700728c */ /* 0x000fe4000bf05300 */
[----:B----4-:R-:W-:Y:S02]  /*0090*/  ULOP3.LUT UR5, UR37, 0x1, URZ, 0xc0, !UPT ;  /* 0x0000000125057892 */ /* 0x010fe4000f8ec0ff */
[----:B------:R-:W-:Y:S01]  /*00a0*/  ULOP3.LUT UR4, UR37, 0x1, URZ, 0x3c, !UPT ;  /* 0x0000000125047892 */ /* 0x000fe2000f8e3cff */
[----:B--2---:R-:W-:-:S05]  /*00b0*/  SHF.R.U32.HI R173, RZ, 0x5, R189 ;  /* 0x00000005ffad7819 */ /* 0x004fca00000116bd */
[----:B------:R-:W2:Y:S02]  /*00c0*/  SHFL.IDX PT, R0, R173, RZ, 0x1f ;  /* 0x00001fffad007589 */ /* 0x000ea400000e0000 */
[----:B--2---:R-:W-:Y:S01]  /*00d0*/  R2UR UR10, R0 ;  /* 0x00000000000a72ca */ /* 0x004fe200000e0000 */
[----:B-1----:R-:W-:-:S14]  /*00e0*/  BRA.U UP0, `(.L_x_0) ;  /* 0x00000001002c7547 */ /* 0x002fdc000b800000 */
[----:B------:R-:W1:Y:S02]  /*00f0*/  LDCU.64 UR8, c[0x0][0x888] ;  /* 0x00011100ff0877ac */ /* 0x000e640008000a00 */
[----:B-1----:R-:W-:-:S04]  /*0100*/  UISETP.NE.U32.AND UP0, UPT, UR8, URZ, UPT ;  /* 0x000000ff0800728c */ /* 0x002fc8000bf05070 */
[----:B------:R-:W-:-:S09]  /*0110*/  UISETP.NE.AND.EX UP0, UPT, UR9, URZ, UPT, UP0 ;  /* 0x000000ff0900728c */ /* 0x000fd2000bf05300 */
[----:B------:R-:W-:Y:S05]  /*0120*/  BRA.U !UP0, `(.L_x_1) ;  /* 0x0000000108107547 */ /* 0x000fea000b800000 */
[----:B------:R-:W1:Y:S02]  /*0130*/  LDC.64 R2, c[0x0][0x888] ;  /* 0x00022200ff027b82 */ /* 0x000e640000000a00 */
[----:B-1----:R1:W5:Y:S01]  /*0140*/  LDG.E R81, desc[UR46][R2.64] ;  /* 0x0000002e02517981 */ /* 0x002362000c1e1900 */
[----:B------:R-:W-:Y:S01]  /*0150*/  HFMA2 R171, -RZ, RZ, 0, 5.9604644775390625e-08 ;  /* 0x00000001ffab7431 */ /* 0x000fe200000001ff */
[----:B------:R-:W-:Y:S05]  /*0160*/  BRA `(.L_x_0) ;  /* 0x00000000000c7947 */ /* 0x000fea0003800000 */
.L_x_1:
[----:B------:R-:W1:Y:S01]  /*0170*/  LDCU UR8, c[0x0][0x880] ;  /* 0x00011000ff0877ac */ /* 0x000e620008000800 */
[----:B------:R-:W-:Y:S01]  /*0180*/  HFMA2 R171, -RZ, RZ, 0, 5.9604644775390625e-08 ;  /* 0x00000001ffab7431 */ /* 0x000fe200000001ff */
[----:B-1----:R-:W-:-:S07]  /*0190*/  MOV R81, UR8 ;  /* 0x0000000800517c02 */ /* 0x002fce0008000f00 */
.L_x_0:
[----:B------:R-:W2:Y:S02]  /*01a0*/  LDCU.64 UR8, c[0x0][0x8b0] ;  /* 0x00011600ff0877ac */ /* 0x000ea40008000a00 */
[----:B--2---:R-:W-:-:S04]  /*01b0*/  UISETP.NE.U32.AND UP0, UPT, UR8, URZ, UPT ;  /* 0x000000ff0800728c */ /* 0x004fc8000bf05070 */
[----:B------:R-:W-:-:S09]  /*01c0*/  UISETP.NE.AND.EX UP0, UPT, UR9, URZ, UPT, UP0 ;  /* 0x000000ff0900728c */ /* 0x000fd2000bf05300 */
[----:B------:R-:W-:Y:S05]  /*01d0*/  BRA.U UP0, `(.L_x_2) ;  /* 0x0000000100247547 */ /* 0x000fea000b800000 */
[----:B------:R-:W2:Y:S02]  /*01e0*/  LDCU.64 UR8, c[0x0][0x8a8] ;  /* 0x00011500ff0877ac */ /* 0x000ea40008000a00 */
[----:B--2---:R-:W-:-:S04]  /*01f0*/  UISETP.NE.U32.AND UP0, UPT, UR8, URZ, UPT ;  /* 0x000000ff0800728c */ /* 0x004fc8000bf05070 */
[----:B------:R-:W-:-:S09]  /*0200*/  UISETP.NE.AND.EX UP0, UPT, UR9, URZ, UPT, UP0 ;  /* 0x000000ff0900728c */ /* 0x000fd2000bf05300 */
[----:B------:R-:W-:Y:S05]  /*0210*/  BRA.U !UP0, `(.L_x_3) ;  /* 0x00000001080c7547 */ /* 0x000fea000b800000 */
[----:B------:R-:W2:Y:S02]  /*0220*/  LDC.64 R78, c[0x0][0x8a8] ;  /* 0x00022a00ff4e7b82 */ /* 0x000ea40000000a00 */
[----:B--2---:R2:W5:Y:S01]  /*0230*/  LDG.E R78, desc[UR46][R78.64] ;  /* 0x0000002e4e4e7981 */ /* 0x004562000c1e1900 */
[----:B------:R-:W-:Y:S05]  /*0240*/  BRA `(.L_x_2) ;  /* 0x0000000000087947 */ /* 0x000fea0003800000 */
.L_x_3:
[----:B------:R-:W2:Y:S02]  /*0250*/  LDCU UR8, c[0x0][0x8a0] ;  /* 0x00011400ff0877ac */ /* 0x000ea40008000800 */
[----:B--2---:R-:W-:Y:S02]  /*0260*/  MOV R78, UR8 ;  /* 0x00000008004e7c02 */ /* 0x004fe40008000f00 */
.L_x_2:
[----:B------:R-:W-:Y:S01]  /*0270*/  IMAD.U32 R0, RZ, RZ, UR10 ;  /* 0x0000000aff007e24 */ /* 0x000fe2000f8e00ff */
[----:B------:R-:W-:Y:S04]  /*0280*/  BSSY.RECONVERGENT B0, `(.L_x_4) ;  /* 0x000000c000007945 */ /* 0x000fe80003800200 */
[C---:B------:R-:W-:Y:S02]  /*0290*/  ISETP.NE.OR P2, PT, R0.reuse, 0x1, !P1 ;  /* 0x000000010000780c */ /* 0x040fe40004f45670 */
[----:B------:R-:W-:-:S11]  /*02a0*/  ISETP.NE.OR P0, PT, R0, 0x3, !P1 ;  /* 0x000000030000780c */ /* 0x000fd60004f05670 */
[----:B------:R-:W-:Y:S05]  /*02b0*/  @P2 BRA `(.L_x_5) ;  /* 0x0000000000202947 */ /* 0x000fea0003800000 */
[----:B------:R-:W3:Y:S02]  /*02c0*/  LDCU.64 UR8, c[0x0][0x348] ;  /* 0x00006900ff0877ac */ /* 0x000ee40008000a00 */
[----:B---3--:R-:W-:Y:S02]  /*02d0*/  UIADD3 UR12, UP1, UPT, UR8, 0x80, URZ ;  /* 0x00000080080c7890 */ /* 0x008fe4000ff3e0ff */
[----:B------:R-:W-:Y:S02]  /*02e0*/  UIADD3 UR8, UP0, UPT, UR8, 0x180, URZ ;  /* 0x0000018008087890 */ /* 0x000fe4000ff1e0ff */
[----:B------:R-:W-:Y:S02]  /*02f0*/  UIADD3.X UR13, UPT, UPT, URZ, UR9, URZ, UP1, !UPT ;  /* 0x00000009ff0d7290 */ /* 0x000fe40008ffe4ff */
[----:B------:R-:W-:-:S07]  /*0300*/  UIADD3.X UR9, UPT, UPT, URZ, UR9, URZ, UP0, !UPT ;  /* 0x00000009ff097290 */ /* 0x000fce00087fe4ff */
[----:B------:R3:W-:Y:S02]  /*0310*/  UTMACCTL.PF [UR12] ;  /* 0x000000000c0079b9 */ /* 0x0007e40008040000 */
[----:B------:R3:W-:Y:S02]  /*0320*/  UTMACCTL.PF [UR8] ;  /* 0x00000000080079b9 */ /* 0x0007e40008040000 */
[----:B---3--:R-:W-:Y:S01]  /*0330*/  NOP ;  /* 0x0000000000007918 */ /* 0x008fe20000000000 */
.L_x_5:
[----:B------:R-:W-:Y:S05]  /*0340*/  BSYNC.RECONVERGENT B0 ;  /* 0x0000000000007941 */ /* 0x000fea0003800200 */
.L_x_4:
[----:B------:R-:W-:Y:S04]  /*0350*/  BSSY.RECONVERGENT B0, `(.L_x_6) ;  /* 0x000000a000007945 */ /* 0x000fe80003800200 */
        /* <DEDUP_REMOVED lines=9> */
.L_x_7:
[----:B------:R-:W-:Y:S05]  /*03f0*/  BSYNC.RECONVERGENT B0 ;  /* 0x0000000000007941 */ /* 0x000fea0003800200 */
.L_x_6:
[----:B------:R-:W3:Y:S01]  /*0400*/  LDCU.64 UR8, c[0x0][0x888] ;  /* 0x00011100ff0877ac */ /* 0x000ee20008000a00 */
[----:B------:R-:W-:Y:S02]  /*0410*/  UISETP.EQ.U32.AND UP1, UPT, UR6, URZ, UPT ;  /* 0x000000ff0600728c */ /* 0x000fe4000bf22070 */
[----:B------:R-:W-:Y:S02]  /*0420*/  UPLOP3.LUT UP5, UPT, UPT, UPT, UPT, 0x80, 0x8 ;  /* 0x000000000008789c */ /* 0x000fe40003faf070 */
[----:B---3--:R-:W-:-:S04]  /*0430*/  UISETP.NE.U32.AND UP0, UPT, UR8, URZ, UPT ;  /* 0x000000ff0800728c */ /* 0x008fc8000bf05070 */
[----:B------:R-:W-:-:S04]  /*0440*/  UISETP.NE.AND.EX UP0, UPT, UR9, URZ, UPT, UP0 ;  /* 0x000000ff0900728c */ /* 0x000fc8000bf05300 */
[----:B------:R-:W-:-:S04]  /*0450*/  UISETP.EQ.OR.EX UP2, UPT, UR7, URZ, !UP0, UP1 ;  /* 0x000000ff0700728c */ /* 0x000fc8000c742710 */
[----:B------:R-:W-:-:S05]  /*0460*/  UP2UR UR50, UPR, URZ, 0x4 ;  /* 0x00000004ff327883 */ /* 0x000fca0008000000 */
[----:B------:R-:W-:Y:S07]  /*0470*/  BRA.U !UP2, `(.L_x_8) ;  /* 0x000000010a207547 */ /* 0x000fee000b800000 */
[----:B------:R-:W-:Y:S01]  /*0480*/  UISETP.NE.U32.AND UP2, UPT, UR6, URZ, UPT ;  /* 0x000000ff0600728c */ /* 0x000fe2000bf45070 */
[----:B-----5:R-:W-:Y:S01]  /*0490*/  FSETP.NEU.AND P0, PT, R81, RZ, PT ;  /* 0x000000ff5100720b */ /* 0x020fe20003f0d000 */
[----:B------:R-:W-:Y:S02]  /*04a0*/  USEL UR6, URZ, 0xffffffff, UP0 ;  /* 0xffffffffff067887 */ /* 0x000fe40008000000 */
[----:B------:R-:W-:-:S10]  /*04b0*/  UISETP.NE.AND.EX UP2, UPT, UR7, URZ, UPT, UP2 ;  /* 0x000000ff0700728c */ /* 0x000fd4000bf45320 */
[----:B------:R-:W-:Y:S01]  /*04c0*/  VOTEU.ANY UP1, P0 ;  /* 0x0000000000ff7886 */ /* 0x000fe20000020100 */
[----:B------:R-:W-:-:S04]  /*04d0*/  @!UP2 USEL UR6, URZ, 0xffffffff, UP1 ;  /* 0xffffffffff06a887 */ /* 0x000fc80008800000 */
[----:B------:R-:W-:-:S04]  /*04e0*/  ULOP3.LUT UR6, UR6, 0x1, URZ, 0xc0, !UPT ;  /* 0x0000000106067892 */ /* 0x000fc8000f8ec0ff */
[----:B------:R-:W-:-:S11]  /*04f0*/  UISETP.NE.U32.AND UP5, UPT, UR6, 0x1, UPT ;  /* 0x000000010600788c */ /* 0x000fd6000bfa5070 */
.L_x_8:
[----:B------:R-:W3:Y:S01]  /*0500*/  SHFL.IDX PT, R0, R173, RZ, 0x1f ;  /* 0x00001fffad007589 */ /* 0x000ee200000e0000 */
[----:B------:R-:W-:-:S04]  /*0510*/  UISETP.NE.AND UP1, UPT, UR10, 0x2, UPT ;  /* 0x000000020a00788c */ /* 0x000fc8000bf25270 */
[----:B------:R-:W-:Y:S02]  /*0520*/  UISETP.EQ.AND UP2, UPT, UR5, URZ, !UP1 ;  /* 0x000000ff0500728c */ /* 0x000fe4000cf42270 */
[----:B------:R-:W-:-:S04]  /*0530*/  USEL UR7, URZ, 0x1, UP1 ;  /* 0x00000001ff077887 */ /* 0x000fc80008800000 */
[----:B------:R-:W-:Y:S02]  /*0540*/  PLOP3.LUT P5, PT, P1, PT, UP2, 0x80, 0x8 ;  /* 0x000000000008781c */ /* 0x000fe40000faf028 */
[----:B---3--:R-:W-:-:S13]  /*0550*/  ISETP.NE.AND P0, PT, R0, RZ, PT ;  /* 0x000000ff0000720c */ /* 0x008fda0003f05270 */
[----:B------:R-:W-:Y:S05]  /*0560*/  @P0 BRA `(.L_x_9) ;  /* 0x0000000000b00947 */ /* 0x000fea0003800000 */
[----:B------:R-:W-:Y:S01]  /*0570*/  ELECT P0, URZ, PT ;  /* 0x0000000000ff782f */ /* 0x000fe20003800000 */
[----:B------:R-:W-:-:S12]  /*0580*/  BSSY.RECONVERGENT B0, `(.L_x_9) ;  /* 0x000002a000007945 */ /* 0x000fd80003800200 */
[----:B------:R-:W-:Y:S05]  /*0590*/  @!P0 BRA `(.L_x_10) ;  /* 0x0000000000a08947 */ /* 0x000fea0003800000 */
[----:B------:R-:W-:Y:S01]  /*05a0*/  UMOV UR8, 0x400 ;  /* 0x0000040000087882 */ /* 0x000fe20000000000 */
[----:B------:R-:W-:Y:S01]  /*05b0*/  UMOV UR6, 0x1 ;  /* 0x0000000100067882 */ /* 0x000fe20000000000 */
[----:B------:R-:W-:Y:S02]  /*05c0*/  ULEA UR8, UR37, UR8, 0x18 ;  /* 0x0000000825087291 */ /* 0x000fe4000f8ec0ff */
[----:B------:R-:W-:-:S04]  /*05d0*/  UIADD3 UR12, UPT, UPT, -UR6, 0x100000, URZ ;  /* 0x00100000060c7890 */ /* 0x000fc8000fffe1ff */
[----:B------:R-:W-:Y:S02]  /*05e0*/  USHF.L.U32 UR13, UR12, 0xb, URZ ;  /* 0x0000000b0c0d7899 */ /* 0x000fe400080006ff */
[----:B------:R-:W-:Y:S01]  /*05f0*/  USHF.L.U32 UR12, UR12, 0x1, URZ ;  /* 0x000000010c0c7899 */ /* 0x000fe200080006ff */
[----:B------:R-:W3:Y:S11]  /*0600*/  FENCE.VIEW.ASYNC.S ;  /* 0x00000000000073c6 */ /* 0x000ef60000000000 */
[----:B---3--:R3:W4:Y:S01]  /*0610*/  SYNCS.EXCH.64 URZ, [UR8], UR12 ;  /* 0x0000000c08ff75b2 */ /* 0x0087220008000100 */
[----:B------:R3:W1:Y:S01]  /*0620*/  SYNCS.EXCH.64 URZ, [UR8+0x80], UR12 ;  /* 0x0000800c08ff75b2 */ /* 0x0006620008000100 */
        /* <DEDUP_REMOVED lines=29> */
[----:B------:R3:W1:Y:S02]  /*0800*/  SYNCS.EXCH.64 URZ, [UR8+0xf8], UR12 ;  /* 0x0000f80c08ff75b2 */ /* 0x0006640008000100 */
[----:B---34-:R-:W-:Y:S01]  /*0810*/  NOP ;  /* 0x0000000000007918 */ /* 0x018fe20000000000 */
.L_x_10:
[----:B------:R-:W-:Y:S05]  /*0820*/  BSYNC.RECONVERGENT B0 ;  /* 0x0000000000007941 */ /* 0x000fea0003800200 */
.L_x_9:
[----:B------:R-:W3:Y:S01]  /*0830*/  SHFL.IDX PT, R0, R173, RZ, 0x1f ;  /* 0x00001fffad007589 */ /* 0x000ee200000e0000 */
[----:B------:R-:W-:Y:S01]  /*0840*/  NOP ;  /* 0x0000000000007918 */ /* 0x000fe20000000000 */
[----:B---3--:R-:W-:-:S13]  /*0850*/  ISETP.NE.AND P0, PT, R0, 0x1, PT ;  /* 0x000000010000780c */ /* 0x008fda0003f05270 */
[----:B------:R-:W-:Y:S05]  /*0860*/  @P0 BRA `(.L_x_11) ;  /* 0x0000000000440947 */ /* 0x000fea0003800000 */
[----:B------:R-:W-:Y:S01]  /*0870*/  UMOV UR9, 0x400 ;  /* 0x0000040000097882 */ /* 0x000fe20000000000 */
[----:B------:R-:W-:Y:S01]  /*0880*/  UMOV UR8, 0x20 ;  /* 0x0000002000087882 */ /* 0x000fe20000000000 */
[----:B------:R-:W-:Y:S01]  /*0890*/  UMOV UR6, 0x80 ;  /* 0x0000008000067882 */ /* 0x000fe20000000000 */
[----:B------:R-:W-:Y:S02]  /*08a0*/  ULEA UR9, UR37, UR9, 0x18 ;  /* 0x0000000925097291 */ /* 0x000fe4000f8ec0ff */
[----:B------:R-:W-:-:S04]  /*08b0*/  UIADD3 UR12, UPT, UPT, -UR8, 0x100000, URZ ;  /* 0x00100000080c7890 */ /* 0x000fc8000fffe1ff */
[----:B------:R-:W-:Y:S02]  /*08c0*/  USHF.L.U32 UR13, UR12, 0xb, URZ ;  /* 0x0000000b0c0d7899 */ /* 0x000fe400080006ff */
[----:B------:R-:W-:Y:S02]  /*08d0*/  USHF.L.U32 UR12, UR12, 0x1, URZ ;  /* 0x000000010c0c7899 */ /* 0x000fe400080006ff */
[----:B------:R-:W-:-:S04]  /*08e0*/  UIADD3 UR14, UPT, UPT, -UR6, 0x100000, URZ ;  /* 0x00100000060e7890 */ /* 0x000fc8000fffe1ff */
[----:B------:R-:W-:Y:S02]  /*08f0*/  USHF.L.U32 UR15, UR14, 0xb, URZ ;  /* 0x0000000b0e0f7899 */ /* 0x000fe400080006ff */
[----:B------:R-:W-:Y:S01]  /*0900*/  USHF.L.U32 UR14, UR14, 0x1, URZ ;  /* 0x000000010e0e7899 */ /* 0x000fe200080006ff */
[----:B------:R-:W-:Y:S01]  /*0910*/  ELECT P0, URZ, PT ;  /* 0x0000000000ff782f */ /* 0x000fe20003800000 */
[----:B------:R-:W3:Y:S02]  /*0920*/  FENCE.VIEW.ASYNC.S ;  /* 0x00000000000073c6 */ /* 0x000ee40000000000 */
[----:B---3--:R3:W4:Y:S08]  /*0930*/  SYNCS.EXCH.64 URZ, [UR9+0x100], UR12 ;  /* 0x0001000c09ff75b2 */ /* 0x0087300008000100 */
[----:B------:R3:W1:Y:S01]  /*0940*/  SYNCS.EXCH.64 URZ, [UR9+0x110], UR14 ;  /* 0x0001100e09ff75b2 */ /* 0x0006620008000100 */
[----:B------:R3:W1:Y:S01]  /*0950*/  SYNCS.EXCH.64 URZ, [UR9+0x108], UR12 ;  /* 0x0001080c09ff75b2 */ /* 0x0006620008000100 */
[----:B------:R3:W1:Y:S01]  /*0960*/  SYNCS.EXCH.64 URZ, [UR9+0x118], UR14 ;  /* 0x0001180e09ff75b2 */ /* 0x0006620008000100 */
[----:B------:R-:W-:Y:S01]  /*0970*/  NOP ;  /* 0x0000000000007918 */ /* 0x000fe20000000000 */
.L_x_11:
[----:B------:R-:W2:Y:S01]  /*0980*/  SHFL.IDX PT, R0, R173, RZ, 0x1f ;  /* 0x00001fffad007589 */ /* 0x000ea200000e0000 */
[----:B------:R-:W-:Y:S01]  /*0990*/  NOP ;  /* 0x0000000000007918 */ /* 0x000fe20000000000 */
[----:B--2---:R-:W-:-:S13]  /*09a0*/  ISETP.NE.AND P0, PT, R0, 0x3, PT ;  /* 0x000000030000780c */ /* 0x004fda0003f05270 */
[----:B------:R-:W-:Y:S05]  /*09b0*/  @P0 BRA `(.L_x_12) ;  /* 0x00000000002c0947 */ /* 0x000fea0003800000 */
[----:B------:R-:W-:Y:S01]  /*09c0*/  UMOV UR8, 0x400 ;  /* 0x0000040000087882 */ /* 0x000fe20000000000 */
[----:B------:R-:W-:Y:S01]  /*09d0*/  UMOV UR6, 0x20 ;  /* 0x0000002000067882 */ /* 0x000fe20000000000 */
[----:B------:R-:W-:Y:S02]  /*09e0*/  ULEA UR8, UR37, UR8, 0x18 ;  /* 0x0000000825087291 */ /* 0x000fe4000f8ec0ff */
[----:B---3--:R-:W-:-:S04]  /*09f0*/  UIADD3 UR12, UPT, UPT, -UR6, 0x100000, URZ ;  /* 0x00100000060c7890 */ /* 0x008fc8000fffe1ff */
[----:B------:R-:W-:Y:S02]  /*0a00*/  USHF.L.U32 UR13, UR12, 0xb, URZ ;  /* 0x0000000b0c0d7899 */ /* 0x000fe400080006ff */
[----:B------:R-:W-:Y:S01]  /*0a10*/  USHF.L.U32 UR12, UR12, 0x1, URZ ;  /* 0x000000010c0c7899 */ /* 0x000fe200080006ff */
[----:B------:R-:W-:Y:S01]  /*0a20*/  ELECT P0, URZ, PT ;  /* 0x0000000000ff782f */ /* 0x000fe20003800000 */
[----:B------:R-:W2:Y:S10]  /*0a30*/  FENCE.VIEW.ASYNC.S ;  /* 0x00000000000073c6 */ /* 0x000eb40000000000 */
[----:B--2---:R2:W3:Y:S01]  /*0a40*/  SYNCS.EXCH.64 URZ, [UR8+0x120], UR12 ;  /* 0x0001200c08ff75b2 */ /* 0x0044e20008000100 */
[----:B------:R2:W1:Y:S01]  /*0a50*/  SYNCS.EXCH.64 URZ, [UR8+0x128], UR12 ;  /* 0x0001280c08ff75b2 */ /* 0x0004620008000100 */
[----:B------:R-:W-:Y:S01]  /*0a60*/  NOP ;  /* 0x0000000000007918 */ /* 0x000fe20000000000 */
.L_x_12:
[----:B------:R-:W4:Y:S01]  /*0a70*/  SHFL.IDX PT, R0, R173, RZ, 0x1f ;  /* 0x00001fffad007589 */ /* 0x000f2200000e0000 */
[----:B------:R-:W-:Y:S01]  /*0a80*/  NOP ;  /* 0x0000000000007918 */ /* 0x000fe20000000000 */
[----:B----4-:R-:W-:-:S13]  /*0a90*/  ISETP.NE.AND P0, PT, R0, 0x4, PT ;  /* 0x000000040000780c */ /* 0x010fda0003f05270 */
[----:B------:R-:W-:Y:S05]  /*0aa0*/  @P0 BRA `(.L_x_13) ;  /* 0x0000000000480947 */ /* 0x000fea0003800000 */
[----:B---3--:R-:W-:Y:S01]  /*0ab0*/  UMOV UR9, 0x1e0 ;  /* 0x000001e000097882 */ /* 0x008fe20000000000 */
[----:B--2---:R-:W-:Y:S01]  /*0ac0*/  UMOV UR8, 0x400 ;  /* 0x0000040000087882 */ /* 0x004fe20000000000 */
[----:B------:R-:W-:Y:S01]  /*0ad0*/  USEL UR9, UR9, 0x1a0, UP5 ;  /* 0x000001a009097887 */ /* 0x000fe2000a800000 */
        /* <DEDUP_REMOVED lines=9> */
[----:B------:R-:W2:Y:S02]  /*0b70*/  FENCE.VIEW.ASYNC.S ;  /* 0x00000000000073c6 */ /* 0x000ea40000000000 */
[----:B--2---:R4:W2:Y:S08]  /*0b80*/  SYNCS.EXCH.64 URZ, [UR8+0x130], UR12 ;  /* 0x0001300c08ff75b2 */ /* 0x0048b00008000100 */
[----:B------:R4:W3:Y:S01]  /*0b90*/  SYNCS.EXCH.64 URZ, [UR8+0x140], UR14 ;  /* 0x0001400e08ff75b2 */ /* 0x0008e20008000100 */
[----:B------:R4:W1:Y:S01]  /*0ba0*/  SYNCS.EXCH.64 URZ, [UR8+0x138], UR12 ;  /* 0x0001380c08ff75b2 */ /* 0x0008620008000100 */
[----:B------:R4:W1:Y:S02]  /*0bb0*/  SYNCS.EXCH.64 URZ, [UR8+0x148], UR14 ;  /* 0x0001480e08ff75b2 */ /* 0x0008640008000100 */
[----:B----4-:R-:W-:Y:S01]  /*0bc0*/  NOP ;  /* 0x0000000000007918 */ /* 0x010fe20000000000 */
.L_x_13:
[----:B------:R-:W4:Y:S01]  /*0bd0*/  SHFL.IDX PT, R0, R173, RZ, 0x1f ;  /* 0x00001fffad007589 */ /* 0x000f2200000e0000 */
[----:B------:R-:W-:Y:S01]  /*0be0*/  NOP ;  /* 0x0000000000007918 */ /* 0x000fe20000000000 */
[----:B----4-:R-:W-:-:S13]  /*0bf0*/  ISETP.NE.AND P0, PT, R0, 0x5, PT ;  /* 0x000000050000780c */ /* 0x010fda0003f05270 */
[----:B------:R-:W-:Y:S05]  /*0c00*/  @P0 BRA `(.L_x_14) ;  /* 0x0000000000540947 */ /* 0x000fea0003800000 */
[----:B---3--:R-:W-:Y:S01]  /*0c10*/  UMOV UR9, 0x400 ;  /* 0x0000040000097882 */ /* 0x008fe20000000000 */
[----:B--2---:R-:W-:Y:S01]  /*0c20*/  UMOV UR8, 0x1 ;  /* 0x0000000100087882 */ /* 0x004fe20000000000 */
        /* <DEDUP_REMOVED lines=13> */
[----:B------:R4:W1:Y:S01]  /*0d00*/  SYNCS.EXCH.64 URZ, [UR9+0x178], UR14 ;  /* 0x0001780e09ff75b2 */ /* 0x0008620008000100 */
[----:B------:R4:W1:Y:S01]  /*0d10*/  SYNCS.EXCH.64 URZ, [UR9+0x160], UR12 ;  /* 0x0001600c09ff75b2 */ /* 0x0008620008000100 */
[----:B------:R4:W1:Y:S01]  /*0d20*/  SYNCS.EXCH.64 URZ, [UR9+0x180], UR14 ;  /* 0x0001800e09ff75b2 */ /* 0x0008620008000100 */
[----:B------:R4:W1:Y:S01]  /*0d30*/  SYNCS.EXCH.64 URZ, [UR9+0x168], UR12 ;  /* 0x0001680c09ff75b2 */ /* 0x0008620008000100 */
[----:B------:R4:W1:Y:S02]  /*0d40*/  SYNCS.EXCH.64 URZ, [UR9+0x188], UR14 ;  /* 0x0001880e09ff75b2 */ /* 0x0008640008000100 */
[----:B----4-:R-:W-:Y:S01]  /*0d50*/  NOP ;  /* 0x0000000000007918 */ /* 0x010fe20000000000 */
.L_x_14:
[----:B------:R-:W4:Y:S01]  /*0d60*/  SHFL.IDX PT, R0, R173, RZ, 0x1f ;  /* 0x00001fffad007589 */ /* 0x000f2200000e0000 */
[----:B------:R-:W-:Y:S01]  /*0d70*/  ISETP.NE.OR P1, PT, RZ, UR10, !P1 ;  /* 0x0000000aff007c0c */ /* 0x000fe2000cf25670 */
[----:B------:R-:W-:Y:S01]  /*0d80*/  NOP ;  /* 0x0000000000007918 */ /* 0x000fe20000000000 */
[----:B----4-:R-:W-:-:S13]  /*0d90*/  ISETP.NE.AND P0, PT, R0, 0x3, PT ;  /* 0x000000030000780c */ /* 0x010fda0003f05270 */
[----:B------:R-:W-:Y:S05]  /*0da0*/  @P0 BRA `(.L_x_15) ;  /* 0x0000000000340947 */ /* 0x000fea0003800000 */
[----:B--2---:R-:W-:Y:S01]  /*0db0*/  UMOV UR8, 0x400 ;  /* 0x0000040000087882 */ /* 0x004fe20000000000 */
[----:B------:R-:W-:Y:S01]  /*0dc0*/  UMOV UR6, 0x20 ;  /* 0x0000002000067882 */ /* 0x000fe20000000000 */
[----:B------:R-:W-:Y:S02]  /*0dd0*/  ULEA UR8, UR37, UR8, 0x18 ;  /* 0x0000000825087291 */ /* 0x000fe4000f8ec0ff */
[----:B---3--:R-:W-:-:S04]  /*0de0*/  UIADD3 UR12, UPT, UPT, -UR6, 0x100000, URZ ;  /* 0x00100000060c7890 */ /* 0x008fc8000fffe1ff */
[----:B------:R-:W-:Y:S02]  /*0df0*/  USHF.L.U32 UR13, UR12, 0xb, URZ ;  /* 0x0000000b0c0d7899 */ /* 0x000fe400080006ff */
[----:B------:R-:W-:Y:S01]  /*0e00*/  USHF.L.U32 UR12, UR12, 0x1, URZ ;  /* 0x000000010c0c7899 */ /* 0x000fe200080006ff */
[----:B------:R-:W-:Y:S01]  /*0e10*/  ELECT P0, URZ, PT ;  /* 0x0000000000ff782f */ /* 0x000fe20003800000 */
[----:B------:R-:W2:Y:S10]  /*0e20*/  FENCE.VIEW.ASYNC.S ;  /* 0x00000000000073c6 */ /* 0x000eb40000000000 */
[----:B--2---:R4:W2:Y:S01]  /*0e30*/  SYNCS.EXCH.64 URZ, [UR8+0x190], UR12 ;  /* 0x0001900c08ff75b2 */ /* 0x0048a20008000100 */
[----:B------:R4:W3:Y:S01]  /*0e40*/  SYNCS.EXCH.64 URZ, [UR8+0x1a0], UR12 ;  /* 0x0001a00c08ff75b2 */ /* 0x0008e20008000100 */
[----:B------:R4:W1:Y:S01]  /*0e50*/  SYNCS.EXCH.64 URZ, [UR8+0x198], UR12 ;  /* 0x0001980c08ff75b2 */ /* 0x0008620008000100 */
[----:B------:R4:W1:Y:S02]  /*0e60*/  SYNCS.EXCH.64 URZ, [UR8+0x1a8], UR12 ;  /* 0x0001a80c08ff75b2 */ /* 0x0008640008000100 */
[----:B----4-:R-:W-:Y:S01]  /*0e70*/  NOP ;  /* 0x0000000000007918 */ /* 0x010fe20000000000 */
.L_x_15:
[----:B------:R-:W-:Y:S01]  /*0e80*/  VOTEU.ALL UP1, P1 ;  /* 0x0000000000ff7886 */ /* 0x000fe20000820000 */
[----:B--2---:R-:W2:Y:S01]  /*0e90*/  LDCU UR8, c[0x0][0x36c] ;  /* 0x00006d80ff0877ac */ /* 0x004ea20008000800 */
[----:B------:R-:W-:Y:S01]  /*0ea0*/  NOP ;  /* 0x0000000000007918 */ /* 0x000fe20000000000 */
[----:B------:R-:W-:Y:S01]  /*0eb0*/  LOP3.LUT R10, R189, 0x1f, RZ, 0xc0, !PT ;  /* 0x0000001fbd0a7812 */ /* 0x000fe200078ec0ff */
[----:B---3--:R-:W-:Y:S01]  /*0ec0*/  UMOV UR12, 0x20 ;  /* 0x00000020000c7882 */ /* 0x008fe20000000000 */
[----:B------:R-:W-:Y:S01]  /*0ed0*/  @!UP1 UMOV UR6, 0x400 ;  /* 0x0000040000069882 */ /* 0x000fe20000000000 */
[----:B------:R-:W-:-:S04]  /*0ee0*/  @!UP1 UIADD3 UR12, UPT, UPT, -UR12, 0x100000, URZ ;  /* 0x001000000c0c9890 */ /* 0x000fc8000fffe1ff */
[----:B------:R-:W-:Y:S02]  /*0ef0*/  @!UP1 USHF.L.U32 UR13, UR12, 0xb, URZ ;  /* 0x0000000b0c0d9899 */ /* 0x000fe400080006ff */
[----:B------:R-:W-:Y:S02]  /*0f00*/  @!UP1 USHF.L.U32 UR12, UR12, 0x1, URZ ;  /* 0x000000010c0c9899 */ /* 0x000fe400080006ff */
[----:B------:R-:W-:Y:S01]  /*0f10*/  @!UP1 ULEA UR6, UR37, UR6, 0x18 ;  /* 0x0000000625069291 */ /* 0x000fe2000f8ec0ff */
[----:B------:R-:W-:Y:S01]  /*0f20*/  VOTEU.ALL UP1, P1 ;  /* 0x0000000000ff7886 */ /* 0x000fe20000820000 */
[----:B------:R-:W-:Y:S01]  /*0f30*/  UISETP.NE.AND UP4, UPT, UR10, URZ, UPT ;  /* 0x000000ff0a00728c */ /* 0x000fe2000bf85270 */
[----:B------:R-:W3:Y:S09]  /*0f40*/  FENCE.VIEW.ASYNC.S ;  /* 0x00000000000073c6 */ /* 0x000ef20000000000 */
[----:B---3--:R3:W4:Y:S01]  /*0f50*/  @!UP1 SYNCS.EXCH.64 URZ, [UR6+0x1b0], UR12 ;  /* 0x0001b00c06ff95b2 */ /* 0x0087220008000100 */
[----:B--2---:R-:W-:-:S09]  /*0f60*/  UISETP.EQ.U32.AND UP1, UPT, UR8, 0x1, UPT ;  /* 0x000000010800788c */ /* 0x004fd2000bf22070 */
[----:B------:R-:W-:Y:S05]  /*0f70*/  BRA.U !UP1, `(.L_x_16) ;  /* 0x0000000109087547 */ /* 0x000fea000b800000 */
[----:B-1--4-:R-:W-:Y:S01]  /*0f80*/  UCGABAR_ARV ;  /* 0x00000000000079c7 */ /* 0x012fe20008000000 */
[----:B------:R-:W-:Y:S05]  /*0f90*/  BRA `(.L_x_17) ;  /* 0x0000000000047947 */ /* 0x000fea0003800000 */
.L_x_16:
[----:B-1--4-:R-:W-:Y:S01]  /*0fa0*/  NOP ;  /* 0x0000000000007918 */ /* 0x012fe20000000000 */
.L_x_17:
[----:B------:R-:W1:Y:S01]  /*0fb0*/  S2R R20, SR_CTAID.Y ;  /* 0x0000000000147919 */ /* 0x000e620000002600 */
[----:B------:R-:W-:-:S05]  /*0fc0*/  CS2R.32 R170, SR_CgaSize ;  /* 0x0000000000aa7805 */ /* 0x000fca0000008a00 */
[----:B------:R-:W-:-:S05]  /*0fd0*/  IMAD R170, R170, -0xa0, RZ ;  /* 0xffffff60aaaa7824 */ /* 0x000fca00078e02ff */
[----:B---3--:R-:W-:-:S14]  /*0fe0*/  R2UR UR6, R170 ;  /* 0x00000000aa0672ca */ /* 0x008fdc00000e0000 */
[----:B------:R-:W2:Y:S01]  /*0ff0*/  LDCU UR6, c[0x0][UR6+0x2b4] ;  /* 0x00005680060677ac */ /* 0x000ea20008000800 */
[----:B------:R-:W-:-:S05]  /*1000*/  CS2R.32 R0, SR_CgaSize ;  /* 0x0000000000007805 */ /* 0x000fca0000008a00 */
[----:B------:R-:W-:-:S06]  /*1010*/  IMAD R0, R0, -0xa0, RZ ;  /* 0xffffff6000007824 */ /* 0x000fcc00078e02ff */
[----:B------:R-:W3:Y:S01]  /*1020*/  LDC R0, c[0x0][R0+0x2a4] ;  /* 0x0000a90000007b82 */ /* 0x000ee20000000800 */
[----:B------:R-:W-:Y:S01]  /*1030*/  PRMT R8, RZ, 0x7610, R8 ;  /* 0x00007610ff087816 */ /* 0x000fe20000000008 */
[----:B------:R-:W4:Y:S01]  /*1040*/  S2R R11, SR_CTAID.X ;  /* 0x00000000000b7919 */ /* 0x000f220000002500 */
[----:B------:R-:W-:-:S05]  /*1050*/  CS2R.32 R170, SR_CgaSize ;  /* 0x0000000000aa7805 */ /* 0x000fca0000008a00 */
[----:B------:R-:W-:-:S05]  /*1060*/  IMAD R170, R170, -0xa0, RZ ;  /* 0xffffff60aaaa7824 */ /* 0x000fca00078e02ff */
[----:B------:R-:W-:-:S14]  /*1070*/  R2UR UR8, R170 ;  /* 0x00000000aa0872ca */ /* 0x000fdc00000e0000 */
[----:B------:R-:W3:Y:S01]  /*1080*/  LDCU UR8, c[0x0][UR8+0x2b0] ;  /* 0x00005600080877ac */ /* 0x000ee20008000800 */
[----:B------:R-:W-:Y:S01]  /*1090*/  UISETP.NE.AND UP2, UPT, UR10, 0x2, UPT ;  /* 0x000000020a00788c */ /* 0x000fe2000bf45270 */
[----:B------:R-:W2:Y:S01]  /*10a0*/  LDC R9, c[0x0][0xb24] ;  /* 0x0002c900ff097b82 */ /* 0x000ea20000000800 */
[----:B------:R-:W-:-:S05]  /*10b0*/  CS2R.32 R2, SR_CgaSize ;  /* 0x0000000000027805 */ /* 0x000fca0000008a00 */
[----:B------:R-:W-:-:S06]  /*10c0*/  IMAD R2, R2, -0xa0, RZ ;  /* 0xffffff6002027824 */ /* 0x000fcc00078e02ff */
[----:B------:R-:W3:Y:S08]  /*10d0*/  LDC R2, c[0x0][R2+0x2a0] ;  /* 0x0000a80002027b82 */ /* 0x000ef00000000800 */
[----:B------:R-:W3:Y:S01]  /*10e0*/  LDC R72, c[0x0][0xb24] ;  /* 0x0002c900ff487b82 */ /* 0x000ee20000000800 */
[----:B-1----:R-:W-:-:S07]  /*10f0*/  I2FP.F32.U32 R3, R20 ;  /* 0x0000001400037245 */ /* 0x002fce0000201000 */
[----:B------:R-:W1:Y:S01]  /*1100*/  S2UR UR36, SR_CTAID.Z ;  /* 0x00000000002479c3 */ /* 0x000e620000002700 */
[----:B--2---:R-:W-:Y:S01]  /*1110*/  ISETP.GE.AND P0, PT, R9, 0x1, PT ;  /* 0x000000010900780c */ /* 0x004fe20003f06270 */
[----:B----4-:R-:W-:Y:S01]  /*1120*/  IMAD.MOV.U32 R21, RZ, RZ, R11 ;  /* 0x000000ffff157224 */ /* 0x010fe200078e000b */
[----:B------:R-:W-:Y:S01]  /*1130*/  I2FP.F32.U32 R4, R11 ;  /* 0x0000000b00047245 */ /* 0x000fe20000201000 */
[----:B------:R-:W-:Y:S01]  /*1140*/  FMUL R3, R3, UR6 ;  /* 0x0000000603037c20 */ /* 0x000fe20008400000 */
[----:B------:R-:W2:Y:S03]  /*1150*/  LDCU UR6, c[0x0][0xb30] ;  /* 0x00016600ff0677ac */ /* 0x000ea60008000800 */
[----:B---3--:R-:W-:Y:S01]  /*1160*/  FMUL R4, R4, UR8 ;  /* 0x0000000804047c20 */ /* 0x008fe20008400000 */
[----:B------:R-:W3:Y:S08]  /*1170*/  F2I.U32.TRUNC.NTZ R147, R3 ;  /* 0x0000000300937305 */ /* 0x000ef0000020f000 */
[----:B------:R-:W4:Y:S01]  /*1180*/  F2I.U32.TRUNC.NTZ R170, R4 ;  /* 0x0000000400aa7305 */ /* 0x000f22000020f000 */
[----:B--2---:R-:W-:Y:S01]  /*1190*/  UISETP.NE.AND UP3, UPT, UR6, 0x1, UPT ;  /* 0x000000010600788c */ /* 0x004fe2000bf65270 */
[----:B---3--:R-:W-:-:S05]  /*11a0*/  IADD3 R147, PT, PT, -R147, RZ, RZ ;  /* 0x000000ff93937210 */ /* 0x008fca0007ffe1ff */
[----:B------:R-:W-:Y:S01]  /*11b0*/  IMAD R147, R0, R147, R20 ;  /* 0x0000009300937224 */ /* 0x000fe200078e0214 */
[----:B------:R-:W-:Y:S01]  /*11c0*/  PRMT R0, RZ, 0x7610, R0 ;  /* 0x00007610ff007816 */ /* 0x000fe20000000000 */
[----:B----4-:R-:W-:-:S04]  /*11d0*/  IMAD.MOV R170, RZ, RZ, -R170 ;  /* 0x000000ffffaa7224 */ /* 0x010fc800078e0aaa */
[----:B------:R-:W-:Y:S01]  /*11e0*/  IMAD R170, R2, R170, R11 ;  /* 0x000000aa02aa7224 */ /* 0x000fe200078e020b */
[----:B-1----:R-:W-:Y:S06]  /*11f0*/  BRA.U UP4, `(.L_x_18) ;  /* 0x0000000104247547 */ /* 0x002fec000b800000 */
[----:B------:R-:W-:Y:S01]  /*1200*/  ISETP.NE.AND P1, PT, R147, RZ, PT ;  /* 0x000000ff9300720c */ /* 0x000fe20003f25270 */
[----:B------:R-:W-:Y:S01]  /*1210*/  IMAD.MOV.U32 R0, RZ, RZ, 0x3 ;  /* 0x00000003ff007424 */ /* 0x000fe200078e00ff */
[C---:B------:R-:W-:Y:S02]  /*1220*/  LOP3.LUT R3, R170.reuse, 0xfffffffe, RZ, 0xc0, !PT ;  /* 0xfffffffeaa037812 */ /* 0x040fe400078ec0ff */
[----:B------:R-:W-:Y:S02]  /*1230*/  ISETP.LT.U32.OR P1, PT, R170, 0x2, !P1 ;  /* 0x00000002aa00780c */ /* 0x000fe40004f21470 */
[----:B------:R-:W-:Y:S02]  /*1240*/  SHF.L.U32 R0, R0, R3, RZ ;  /* 0x0000000300007219 */ /* 0x000fe400000006ff */
[----:B------:R-:W-:Y:S02]  /*1250*/  SEL R5, RZ, 0x1, !P1 ;  /* 0x00000001ff057807 */ /* 0x000fe40004800000 */
[----:B------:R-:W-:-:S05]  /*1260*/  SEL R2, RZ, 0x2, !P1 ;  /* 0x00000002ff027807 */ /* 0x000fca0004800000 */
[----:B------:R-:W-:-:S05]  /*1270*/  IMAD.IADD R2, R5, 0x1, R2 ;  /* 0x0000000105027824 */ /* 0x000fca00078e0202 */
[----:B------:R-:W-:Y:S02]  /*1280*/  PRMT R8, R2, 0x7610, R8 ;  /* 0x0000761002087816 */ /* 0x000fe40000000008 */
.L_x_18:
[----:B------:R-:W-:Y:S05]  /*1290*/  @!P0 BRA `(.L_x_19) ;  /* 0x0000000000b88947 */ /* 0x000fea0003800000 */
[----:B------:R-:W1:Y:S01]  /*12a0*/  LDC.64 R4, c[0x0][0xb18] ;  /* 0x0002c600ff047b82 */ /* 0x000e620000000a00 */
[----:B------:R-:W-:-:S07]  /*12b0*/  ISETP.NE.AND P0, PT, R9, 0x1, PT ;  /* 0x000000010900780c */ /* 0x000fce0003f05270 */
[----:B------:R-:W2:Y:S08]  /*12c0*/  LDC R14, c[0x0][0xb0c] ;  /* 0x0002c300ff0e7b82 */ /* 0x000eb00000000800 */
[----:B------:R-:W3:Y:S08]  /*12d0*/  LDC R13, c[0x0][0x370] ;  /* 0x0000dc00ff0d7b82 */ /* 0x000ef00000000800 */
[----:B------:R-:W4:Y:S01]  /*12e0*/  LDC R16, c[0x0][0x374] ;  /* 0x0000dd00ff107b82 */ /* 0x000f220000000800 */
[----:B-1----:R-:W-:-:S07]  /*12f0*/  ISETP.NE.AND P1, PT, R4, 0x1, PT ;  /* 0x000000010400780c */ /* 0x002fce0003f25270 */
[----:B------:R-:W3:Y:S01]  /*1300*/  LDC.64 R6, c[0x0][0xb10] ;  /* 0x0002c400ff067b82 */ /* 0x000ee20000000a00 */
[----:B--2---:R-:W-:-:S07]  /*1310*/  ISETP.NE.AND P2, PT, R14, 0x1, PT ;  /* 0x000000010e00780c */ /* 0x004fce0003f45270 */
[----:B------:R-:W1:Y:S08]  /*1320*/  LDC R12, c[0x0][0xb20] ;  /* 0x0002c800ff0c7b82 */ /* 0x000e700000000800 */
[----:B------:R-:W2:Y:S01]  /*1330*/  LDC.64 R2, c[0x0][0xb28] ;  /* 0x0002ca00ff027b82 */ /* 0x000ea20000000a00 */
[----:B----4-:R-:W-:-:S04]  /*1340*/  IMAD.HI.U32 R15, R16, R5, RZ ;  /* 0x00000005100f7227 */ /* 0x010fc800078e00ff */
[----:B------:R-:W-:-:S04]  /*1350*/  IMAD.HI.U32 R5, R20, R5, RZ ;  /* 0x0000000514057227 */ /* 0x000fc800078e00ff */
[----:B---3--:R-:W-:-:S04]  /*1360*/  IMAD.HI.U32 R18, R13, R6, RZ ;  /* 0x000000060d127227 */ /* 0x008fc800078e00ff */
[C---:B------:R-:W-:Y:S01]  /*1370*/  IMAD.HI.U32 R22, R11.reuse, R6, RZ ;  /* 0x000000060b167227 */ /* 0x040fe200078e00ff */
[-C--:B------:R-:W-:Y:S02]  /*1380*/  @P2 SHF.R.U32.HI R13, RZ, R7.reuse, R18 ;  /* 0x00000007ff0d2219 */ /* 0x080fe40000011612 */
[-C--:B-1----:R-:W-:Y:S02]  /*1390*/  @P1 SHF.R.U32.HI R16, RZ, R12.reuse, R15 ;  /* 0x0000000cff101219 */ /* 0x082fe4000001160f */
[----:B------:R-:W-:Y:S02]  /*13a0*/  SHF.R.U32.HI R5, RZ, R12, R5 ;  /* 0x0000000cff057219 */ /* 0x000fe40000011605 */
[----:B------:R-:W-:Y:S02]  /*13b0*/  SHF.R.U32.HI R22, RZ, R7, R22 ;  /* 0x00000007ff167219 */ /* 0x000fe40000011616 */
[----:B------:R-:W-:Y:S01]  /*13c0*/  SEL R5, R20, R5, !P1 ;  /* 0x0000000514057207 */ /* 0x000fe20004800000 */
[----:B--2---:R-:W-:Y:S01]  /*13d0*/  IMAD.HI.U32 R18, R16, R2, RZ ;  /* 0x0000000210127227 */ /* 0x004fe200078e00ff */
[----:B------:R-:W-:-:S02]  /*13e0*/  SEL R21, R11, R22, !P2 ;  /* 0x000000160b157207 */ /* 0x000fc40005000000 */
[----:B------:R-:W-:Y:S01]  /*13f0*/  IADD3 R7, PT, PT, -R5, RZ, RZ ;  /* 0x000000ff05077210 */ /* 0x000fe20007ffe1ff */
[----:B------:R-:W-:Y:S01]  /*1400*/  IMAD.HI.U32 R6, R13, R2, RZ ;  /* 0x000000020d067227 */ /* 0x000fe200078e00ff */
[----:B------:R-:W-:-:S03]  /*1410*/  @P0 SHF.R.U32.HI R16, RZ, R3, R18 ;  /* 0x00000003ff100219 */ /* 0x000fc60000011612 */
[----:B------:R-:W-:Y:S01]  /*1420*/  IMAD R7, R4, R7, R20 ;  /* 0x0000000704077224 */ /* 0x000fe200078e0214 */
[----:B------:R-:W-:Y:S01]  /*1430*/  @P0 SHF.R.U32.HI R13, RZ, R3, R6 ;  /* 0x00000003ff0d0219 */ /* 0x000fe20000011606 */
[----:B------:R-:W-:-:S04]  /*1440*/  IMAD R16, R16, R9, RZ ;  /* 0x0000000910107224 */ /* 0x000fc800078e02ff */
[----:B------:R-:W-:Y:S01]  /*1450*/  IMAD R6, R13, R9, RZ ;  /* 0x000000090d067224 */ /* 0x000fe200078e02ff */
[----:B------:R-:W-:-:S04]  /*1460*/  ISETP.GE.AND P1, PT, R5, R16, PT ;  /* 0x000000100500720c */ /* 0x000fc80003f26270 */
[----:B------:R-:W-:Y:S01]  /*1470*/  ISETP.GE.OR P1, PT, R21, R6, P1 ;  /* 0x000000061500720c */ /* 0x000fe20000f26670 */
[----:B------:R-:W-:-:S05]  /*1480*/  IMAD.HI.U32 R6, R5, R2, RZ ;  /* 0x0000000205067227 */ /* 0x000fca00078e00ff */
[----:B------:R-:W-:-:S04]  /*1490*/  SHF.R.U32.HI R6, RZ, R3, R6 ;  /* 0x00000003ff067219 */ /* 0x000fc80000011606 */
[----:B------:R-:W-:-:S03]  /*14a0*/  SEL R6, R5, R6, !P0 ;  /* 0x0000000605067207 */ /* 0x000fc60004000000 */
[----:B------:R-:W-:Y:S01]  /*14b0*/  @!P1 IMAD.HI.U32 R12, R21, R2, RZ ;  /* 0x00000002150c9227 */ /* 0x000fe200078e00ff */
[----:B------:R-:W-:-:S04]  /*14c0*/  IADD3 R2, PT, PT, -R6, RZ, RZ ;  /* 0x000000ff06027210 */ /* 0x000fc80007ffe1ff */
[----:B------:R-:W-:Y:S01]  /*14d0*/  @!P1 SHF.R.U32.HI R12, RZ, R3, R12 ;  /* 0x00000003ff0c9219 */ /* 0x000fe2000001160c */
[----:B------:R-:W-:-:S03]  /*14e0*/  IMAD R2, R9, R2, R5 ;  /* 0x0000000209027224 */ /* 0x000fc600078e0205 */
[----:B------:R-:W-:-:S05]  /*14f0*/  @!P1 SEL R3, R21, R12, !P0 ;  /* 0x0000000c15039207 */ /* 0x000fca0004000000 */
[--C-:B------:R-:W-:Y:S02]  /*1500*/  @!P1 IMAD.IADD R6, R6, 0x1, -R3.reuse ;  /* 0x0000000106069824 */ /* 0x100fe400078e0a03 */
[----:B------:R-:W-:Y:S01]  /*1510*/  @!P1 IMAD R3, R2, R13, R3 ;  /* 0x0000000d02039224 */ /* 0x000fe200078e0203 */
[----:B------:R-:W-:Y:S01]  /*1520*/  IADD3 R2, PT, PT, -R21, RZ, RZ ;  /* 0x000000ff15027210 */ /* 0x000fe20007ffe1ff */
[----:B------:R-:W-:Y:S02]  /*1530*/  @!P1 IMAD R5, R6, R9, R21 ;  /* 0x0000000906059224 */ /* 0x000fe400078e0215 */
[----:B------:R-:W-:Y:S02]  /*1540*/  @!P1 IMAD.MOV.U32 R21, RZ, RZ, R3 ;  /* 0x000000ffff159224 */ /* 0x000fe400078e0003 */
[----:B------:R-:W-:Y:S02]  /*1550*/  IMAD R2, R14, R2, R11 ;  /* 0x000000020e027224 */ /* 0x000fe400078e020b */
[----:B------:R-:W-:-:S02]  /*1560*/  IMAD R20, R5, R4, R7 ;  /* 0x0000000405147224 */ /* 0x000fc400078e0207 */
[----:B------:R-:W-:Y:S02]  /*1570*/  IMAD R21, R21, R14, R2 ;  /* 0x0000000e15157224 */ /* 0x000fe400078e0202 */
.L_x_19:
[----:B------:R-:W-:Y:S05]  /*1580*/  BRA.U UP3, `(.L_x_20) ;  /* 0x0000000103407547 */ /* 0x000fea000b800000 */
[----:B------:R-:W1:Y:S08]  /*1590*/  LDC.64 R4, c[0x0][0xb10] ;  /* 0x0002c400ff047b82 */ /* 0x000e700000000a00 */
[----:B------:R-:W2:Y:S08]  /*15a0*/  LDC.64 R2, c[0x0][0xb18] ;  /* 0x0002c600ff027b82 */ /* 0x000eb00000000a00 */
[----:B------:R-:W3:Y:S08]  /*15b0*/  LDC R6, c[0x0][0xb20] ;  /* 0x0002c800ff067b82 */ /* 0x000ef00000000800 */
[----:B------:R-:W4:Y:S01]  /*15c0*/  LDC R12, c[0x0][0xb0c] ;  /* 0x0002c300ff0c7b82 */ /* 0x000f220000000800 */
[----:B-1----:R-:W-:-:S05]  /*15d0*/  IMAD.HI.U32 R4, R21, R4, RZ ;  /* 0x0000000415047227 */ /* 0x002fca00078e00ff */
[----:B------:R-:W-:Y:S01]  /*15e0*/  SHF.R.U32.HI R4, RZ, R5, R4 ;  /* 0x00000005ff047219 */ /* 0x000fe20000011604 */
[----:B--2---:R-:W-:Y:S01]  /*15f0*/  IMAD.HI.U32 R3, R20, R3, RZ ;  /* 0x0000000314037227 */ /* 0x004fe200078e00ff */
[----:B------:R-:W-:-:S04]  /*1600*/  ISETP.NE.AND P0, PT, R2, 0x1, PT ;  /* 0x000000010200780c */ /* 0x000fc80003f05270 */
[----:B---3--:R-:W-:-:S04]  /*1610*/  SHF.R.U32.HI R3, RZ, R6, R3 ;  /* 0x00000006ff037219 */ /* 0x008fc80000011603 */
[----:B------:R-:W-:Y:S02]  /*1620*/  SEL R3, R20, R3, !P0 ;  /* 0x0000000314037207 */ /* 0x000fe40004000000 */
[----:B----4-:R-:W-:-:S04]  /*1630*/  ISETP.NE.AND P1, PT, R12, 0x1, PT ;  /* 0x000000010c00780c */ /* 0x010fc80003f25270 */
[----:B------:R-:W-:-:S05]  /*1640*/  SEL R6, R21, R4, !P1 ;  /* 0x0000000415067207 */ /* 0x000fca0004800000 */
[----:B------:R-:W-:Y:S02]  /*1650*/  IMAD.IADD R4, R3, 0x1, -R6 ;  /* 0x0000000103047824 */ /* 0x000fe400078e0a06 */
[----:B------:R-:W-:Y:S02]  /*1660*/  IMAD.IADD R3, R6, 0x1, -R3 ;  /* 0x0000000106037824 */ /* 0x000fe400078e0a03 */
[----:B------:R-:W-:Y:S02]  /*1670*/  IMAD R21, R4, R12, R21 ;  /* 0x0000000c04157224 */ /* 0x000fe400078e0215 */
[----:B------:R-:W-:Y:S02]  /*1680*/  IMAD R20, R3, R2, R20 ;  /* 0x0000000203147224 */ /* 0x000fe400078e0214 */
.L_x_20:
[----:B------:R-:W-:Y:S05]  /*1690*/  BRA.U !UP1, `(.L_x_21) ;  /* 0x00000001090c7547 */ /* 0x000fea000b800000 */
[----:B------:R-:W-:Y:S01]  /*16a0*/  UCGABAR_WAIT ;  /* 0x0000000000007dc7 */ /* 0x000fe20008000000 */
[----:B------:R-:W-:Y:S01]  /*16b0*/  CCTL.IVALL ;  /* 0x00000000ff00798f */ /* 0x000fe20002000000 */
[----:B------:R-:W-:Y:S05]  /*16c0*/  BRA `(.L_x_22) ;  /* 0x0000000000047947 */ /* 0x000fea0003800000 */
.L_x_21:
[----:B------:R-:W-:Y:S06]  /*16d0*/  BAR.SYNC.DEFER_BLOCKING 0x0 ;  /* 0x0000000000007b1d */ /* 0x000fec0000010000 */
.L_x_22:
[----:B------:R-:W-:Y:S05]  /*16e0*/  BRA.U UP2, `(.L_x_23) ;  /* 0x0000001902647547 */ /* 0x000fea000b800000 */
[----:B------:R-:W1:Y:S01]  /*16f0*/  LDCU UR15, c[0x0][0x38c] ;  /* 0x00007180ff0f77ac */ /* 0x000e620008000800 */
[----:B------:R-:W2:Y:S01]  /*1700*/  LDC R9, c[0x0][0x370] ;  /* 0x0000dc00ff097b82 */ /* 0x000ea20000000800 */
[C---:B------:R-:W-:Y:S01]  /*1710*/  IMAD.SHL.U32 R17, R11.reuse, 0x40, RZ ;  /* 0x000000400b117824 */ /* 0x040fe200078e00ff */
[----:B------:R-:W-:Y:S01]  /*1720*/  PLOP3.LUT P1, PT, PT, PT, UP5, 0x80, 0x8 ;  /* 0x000000000008781c */ /* 0x000fe20003f2f058 */
[----:B------:R-:W-:Y:S01]  /*1730*/  UISETP.NE.AND UP1, UPT, UR10, URZ, UPT ;  /* 0x000000ff0a00728c */ /* 0x000fe2000bf25270 */
[----:B------:R-:W-:Y:S01]  /*1740*/  ISETP.NE.AND P4, PT, R10, RZ, P5 ;  /* 0x000000ff0a00720c */ /* 0x000fe20002f85270 */
[----:B------:R-:W-:Y:S01]  /*1750*/  IMAD.SHL.U32 R16, R11, 0x80, RZ ;  /* 0x000000800b107824 */ /* 0x000fe200078e00ff */
[----:B------:R-:W-:Y:S01]  /*1760*/  PLOP3.LUT P1, PT, P1, PT, PT, 0x8, 0x80 ;  /* 0x000000000080781c */ /* 0x000fe20000f2e170 */
[----:B------:R-:W-:Y:S01]  /*1770*/  IMAD.MOV.U32 R15, RZ, RZ, 0x1 ;  /* 0x00000001ff0f7424 */ /* 0x000fe200078e00ff */
[----:B------:R-:W3:Y:S01]  /*1780*/  LDC R0, c[0x0][0x374] ;  /* 0x0000dd00ff007b82 */ /* 0x000ee20000000800 */
[----:B------:R-:W-:Y:S01]  /*1790*/  IMAD.MOV.U32 R14, RZ, RZ, RZ ;  /* 0x000000ffff0e7224 */ /* 0x000fe200078e00ff */
[----:B------:R-:W-:Y:S01]  /*17a0*/  CS2R R12, SRZ ;  /* 0x00000000000c7805 */ /* 0x000fe2000001ff00 */
[----:B------:R-:W-:Y:S01]  /*17b0*/  IMAD.MOV.U32 R10, RZ, RZ, 0x1 ;  /* 0x00000001ff0a7424 */ /* 0x000fe200078e00ff */
[----:B------:R-:W-:Y:S01]  /*17c0*/  LOP3.LUT R17, R17, 0x40, RZ, 0xc0, !PT ;  /* 0x0000004011117812 */ /* 0x000fe200078ec0ff */
[----:B------:R-:W4:Y:S01]  /*17d0*/  LDCU.64 UR24, c[0x0][0x348] ;  /* 0x00006900ff1877ac */ /* 0x000f220008000a00 */
[----:B-1----:R-:W-:-:S02]  /*17e0*/  UIADD3 UR4, UPT, UPT, UR15, 0x3f, URZ ;  /* 0x0000003f0f047890 */ /* 0x002fc4000fffe0ff */
[----:B------:R-:W-:Y:S02]  /*17f0*/  USEL UR7, UR7, 0x2, UP1 ;  /* 0x0000000207077887 */ /* 0x000fe40008800000 */
[----:B------:R-:W-:Y:S01]  /*1800*/  USHF.R.S32.HI UR22, URZ, 0x1f, UR4 ;  /* 0x0000001fff167899 */ /* 0x000fe20008011404 */
[----:B------:R-:W-:-:S03]  /*1810*/  UMOV UR13, URZ ;  /* 0x000000ff000d7c82 */ /* 0x000fc60008000000 */
[----:B------:R-:W-:Y:S02]  /*1820*/  ULEA.HI UR22, UR22, UR4, URZ, 0x6 ;  /* 0x0000000416167291 */ /* 0x000fe4000f8f30ff */
[----:B------:R-:W-:Y:S02]  /*1830*/  UIADD3 UR4, UPT, UPT, UR15, -0x1, URZ ;  /* 0xffffffff0f047890 */ /* 0x000fe4000fffe0ff */
[----:B------:R-:W-:Y:S02]  /*1840*/  USHF.R.S32.HI UR22, URZ, 0x6, UR22 ;  /* 0x00000006ff167899 */ /* 0x000fe40008011416 */
[----:B------:R-:W-:Y:S02]  /*1850*/  UISETP.GE.U32.AND UP2, UPT, UR4, -0x7f, UPT ;  /* 0xffffff810400788c */ /* 0x000fe4000bf46070 */
[----:B------:R-:W-:Y:S02]  /*1860*/  UISETP.LT.U32.AND UP0, UPT, UR22, 0x10, UPT ;  /* 0x000000101600788c */ /* 0x000fe4000bf01070 */
[----:B------:R-:W-:-:S02]  /*1870*/  UIADD3 UR15, UPT, UPT, UR15, 0x7e, URZ ;  /* 0x0000007e0f0f7890 */ /* 0x000fc4000fffe0ff */
[----:B------:R-:W-:-:S04]  /*1880*/  USEL UR21, UR22, 0x10, UP0 ;  /* 0x0000001016157887 */ /* 0x000fc80008000000 */
[----:B------:R-:W-:Y:S02]  /*1890*/  UIADD3 UR6, UPT, UPT, UR21, -0x1, URZ ;  /* 0xffffffff15067890 */ /* 0x000fe4000fffe0ff */
[----:B------:R-:W-:Y:S02]  /*18a0*/  @UP2 UIADD3 UR6, UPT, UPT, UR21, URZ, URZ ;  /* 0x000000ff15062290 */ /* 0x000fe4000fffe0ff */
[----:B------:R-:W-:Y:S02]  /*18b0*/  UIADD3 UR14, UPT, UPT, UR22, -UR21, URZ ;  /* 0x80000015160e7290 */ /* 0x000fe4000fffe0ff */
[----:B------:R-:W-:Y:S02]  /*18c0*/  UIADD3 UR5, UPT, UPT, UR6, 0x1, URZ ;  /* 0x0000000106057890 */ /* 0x000fe4000fffe0ff */
[----:B--2-4-:R-:W-:-:S12]  /*18d0*/  UIADD3 UR6, UPT, UPT, -UR6, URZ, URZ ;  /* 0x000000ff06067290 */ /* 0x014fd8000fffe1ff */
.L_x_43:
[----:B------:R-:W-:Y:S01]  /*18e0*/  UISETP.NE.AND UP0, UPT, UR37, URZ, UPT ;  /* 0x000000ff2500728c */ /* 0x000fe2000bf05270 */
[----:B------:R-:W1:Y:S08]  /*18f0*/  S2UR UR37, SR_CgaCtaId ;  /* 0x00000000002579c3 */ /* 0x000e700000008800 */
[----:B------:R-:W-:Y:S05]  /*1900*/  BRA.U UP0, `(.L_x_24) ;  /* 0x0000000100347547 */ /* 0x000fea000b800000 */
[----:B------:R-:W2:Y:S01]  /*1910*/  S2R R2, SR_CgaCtaId ;  /* 0x0000000000027919 */ /* 0x000ea20000008800 */
[----:B------:R-:W-:-:S04]  /*1920*/  MOV R3, 0x400 ;  /* 0x0000040000037802 */ /* 0x000fc80000000f00 */
[----:B--2---:R-:W-:Y:S02]  /*1930*/  LEA R3, R2, R3, 0x18 ;  /* 0x0000000302037211 */ /* 0x004fe400078ec0ff */
[----:B------:R-:W-:-:S03]  /*1940*/  SHF.L.U32 R2, R10, 0x1f, RZ ;  /* 0x0000001f0a027819 */ /* 0x000fc600000006ff */
[----:B------:R-:W-:-:S04]  /*1950*/  IMAD R3, R12, 0x8, R3 ;  /* 0x000000080c037824 */ /* 0x000fc800078e0203 */
[----:B------:R-:W2:Y:S02]  /*1960*/  SYNCS.PHASECHK.TRANS64.TRYWAIT P0, [R3+URZ+0x1a0], R2 ;  /* 0x0001a002030075a7 */ /* 0x000ea400080011ff */
[----:B--2---:R-:W-:Y:S05]  /*1970*/  @!P0 BRA `(.L_x_25) ;  /* 0x0000007400f48947 */ /* 0x004fea0003800000 */
.L_x_137:
[----:B------:R-:W-:Y:S01]  /*1980*/  VIADD R12, R12, 0x1 ;  /* 0x000000010c0c7836 */ /* 0x000fe20000000000 */
[----:B------:R2:W-:Y:S04]  /*1990*/  SYNCS.ARRIVE.TRANS64.A1T0 RZ, [R3+URZ+0x190], RZ ;  /* 0x000190ff03ff79a7 */ /* 0x0005e800081000ff */
[----:B------:R-:W-:-:S04]  /*19a0*/  ISETP.NE.AND P0, PT, R12, 0x2, PT ;  /* 0x000000020c00780c */ /* 0x000fc80003f05270 */
[----:B------:R-:W-:Y:S02]  /*19b0*/  SEL R12, R12, RZ, P0 ;  /* 0x000000ff0c0c7207 */ /* 0x000fe40000000000 */
[----:B--2---:R-:W-:-:S04]  /*19c0*/  SEL R3, RZ, 0x1, P0 ;  /* 0x00000001ff037807 */ /* 0x004fc80000000000 */
[----:B------:R-:W-:-:S07]  /*19d0*/  LOP3.LUT R10, R10, R3, RZ, 0x3c, !PT ;  /* 0x000000030a0a7212 */ /* 0x000fce00078e3cff */
.L_x_24:
[----:B------:R-:W-:Y:S01]  /*19e0*/  UMOV UR4, 0x400 ;  /* 0x0000040000047882 */ /* 0x000fe20000000000 */
[----:B------:R-:W-:Y:S01]  /*19f0*/  LEA.HI R3, R21, R21, RZ, 0x1 ;  /* 0x0000001515037211 */ /* 0x000fe200078f08ff */
[----:B-1----:R-:W-:Y:S01]  /*1a00*/  ULEA UR4, UR37, UR4, 0x18 ;  /* 0x0000000425047291 */ /* 0x002fe2000f8ec0ff */
[----:B------:R-:W-:Y:S01]  /*1a10*/  SHF.L.U32 R2, R15, 0x1f, RZ ;  /* 0x0000001f0f027819 */ /* 0x000fe200000006ff */
[----:B------:R-:W-:Y:S01]  /*1a20*/  UISETP.GE.U32.AND UP0, UPT, UR15, 0x7f, UPT ;  /* 0x0000007f0f00788c */ /* 0x000fe2000bf06070 */
[----:B------:R-:W-:Y:S01]  /*1a30*/  R2UR UR35, R16 ;  /* 0x00000000102372ca */ /* 0x000fe200000e0000 */
[----:B------:R-:W-:Y:S01]  /*1a40*/  ULEA UR8, UR13, UR4, 0x3 ;  /* 0x000000040d087291 */ /* 0x000fe2000f8e18ff */
[----:B------:R-:W-:Y:S01]  /*1a50*/  IMAD.SHL.U32 R3, R3, 0x80, RZ ;  /* 0x0000008003037824 */ /* 0x000fe200078e00ff */
[----:B------:R-:W-:Y:S01]  /*1a60*/  R2UR UR11, R17 ;  /* 0x00000000110b72ca */ /* 0x000fe200000e0000 */
[----:B------:R-:W-:-:S03]  /*1a70*/  UMOV UR23, URZ ;  /* 0x000000ff00177c82 */ /* 0x000fc60008000000 */
[----:B------:R-:W-:-:S03]  /*1a80*/  LOP3.LUT R3, R3, 0xffffff00, RZ, 0xc0, !PT ;  /* 0xffffff0003037812 */ /* 0x000fc600078ec0ff */
[----:B------:R1:W2:Y:S01]  /*1a90*/  SYNCS.PHASECHK.TRANS64.TRYWAIT P0, [UR8+0x80], R2 ;  /* 0x00008002ff0075a7 */ /* 0x0002a20008001108 */
[----:B------:R-:W-:Y:S02]  /*1aa0*/  R2UR UR9, R3 ;  /* 0x00000000030972ca */ /* 0x000fe400000e0000 */
[----:B------:R-:W-:-:S11]  /*1ab0*/  R2UR UR8, R20 ;  /* 0x00000000140872ca */ /* 0x000fd600000e0000 */
[----:B------:R-:W-:Y:S02]  /*1ac0*/  ULOP3.LUT UR35, UR9, 0x80, UR35, 0xf8, !UPT ;  /* 0x0000008009237892 */ /* 0x000fe4000f8ef823 */
[----:B------:R-:W-:Y:S01]  /*1ad0*/  ULEA UR11, UR8, UR11, 0x7 ;  /* 0x0000000b080b7291 */ /* 0x000fe2000f8e38ff */
[----:B------:R-:W-:Y:S11]  /*1ae0*/  BRA.U !UP0, `(.L_x_26) ;  /* 0x0000000108c07547 */ /* 0x000ff6000b800000 */
[----:B------:R-:W-:Y:S01]  /*1af0*/  UMOV UR16, UR6 ;  /* 0x0000000600107c82 */ /* 0x000fe20008000000 */
[----:B------:R-:W-:Y:S01]  /*1b00*/  UMOV UR17, UR13 ;  /* 0x0000000d00117c82 */ /* 0x000fe20008000000 */
[----:B------:R-:W-:-:S05]  /*1b10*/  UMOV UR34, URZ ;  /* 0x000000ff00227c82 */ /* 0x000fca0008000000 */
.L_x_32:
[----:B------:R-:W-:Y:S01]  /*1b20*/  ULEA UR33, UR17, UR4, 0x3 ;  /* 0x0000000411217291 */ /* 0x000fe2000f8e18ff */
[----:B------:R-:W-:Y:S01]  /*1b30*/  @P5 MOV R3, 0x6000 ;  /* 0x0000600000035802 */ /* 0x000fe20000000f00 */
[----:B-12-4-:R-:W-:Y:S10]  /*1b40*/  @P0 BRA `(.L_x_27) ;  /* 0x00000000000c0947 */ /* 0x016ff40003800000 */
[----:B------:R-:W-:-:S04]  /*1b50*/  SHF.L.U32 R5, R15, 0x1f, RZ ;  /* 0x0000001f0f057819 */ /* 0x000fc800000006ff */
[----:B------:R-:W2:Y:S02]  /*1b60*/  SYNCS.PHASECHK.TRANS64.TRYWAIT P0, [UR33+0x80], R5 ;  /* 0x00008005ff0075a7 */ /* 0x000ea40008001121 */
[----:B--2---:R-:W-:Y:S05]  /*1b70*/  @!P0 BRA `(.L_x_28) ;  /* 0x0000007400888947 */ /* 0x004fea0003800000 */
.L_x_27:
[----:B------:R2:W-:Y:S01]  /*1b80*/  @P5 SYNCS.ARRIVE.TRANS64 RZ, [UR33], R3 ;  /* 0x00000003ffff59a7 */ /* 0x0005e20008000021 */
[----:B------:R-:W-:Y:S02]  /*1b90*/  ULOP3.LUT UR8, UR7, 0x2, URZ, 0xfc, !UPT ;  /* 0x0000000207087892 */ /* 0x000fe4000f8efcff */
[----:B------:R-:W-:Y:S02]  /*1ba0*/  UIADD3 UR16, UPT, UPT, UR16, 0x1, URZ ;  /* 0x0000000110107890 */ /* 0x000fe4000fffe0ff */
[----:B------:R-:W-:Y:S02]  /*1bb0*/  UISETP.NE.AND UP0, UPT, UR8, 0x2, UPT ;  /* 0x000000020800788c */ /* 0x000fe4000bf05270 */
[----:B------:R-:W-:-:S07]  /*1bc0*/  UISETP.NE.AND UP2, UPT, UR16, 0x1, UPT ;  /* 0x000000011000788c */ /* 0x000fce000bf45270 */
[----:B------:R-:W-:Y:S05]  /*1bd0*/  BRA.U UP0, `(.L_x_29) ;  /* 0x0000000100047547 */ /* 0x000fea000b800000 */
[----:B------:R-:W-:Y:S05]  /*1be0*/  BPT.TRAP 0x1 ;  /* 0x000000040000795c */ /* 0x000fea0000300000 */
.L_x_29:
[----:B------:R-:W-:Y:S04]  /*1bf0*/  BSSY.RECONVERGENT B0, `(.L_x_30) ;  /* 0x0000003000007945 */ /* 0x000fe80003800200 */
[----:B------:R-:W-:Y:S05]  /*1c00*/  @!P4 BRA `(.L_x_31) ;  /* 0x000000000004c947 */ /* 0x000fea0003800000 */
[----:B------:R-:W-:Y:S05]  /*1c10*/  BPT.TRAP 0x1 ;  /* 0x000000040000795c */ /* 0x000fea0000300000 */
.L_x_31:
[----:B------:R-:W-:Y:S05]  /*1c20*/  BSYNC.RECONVERGENT B0 ;  /* 0x0000000000007941 */ /* 0x000fea0003800200 */
.L_x_30:
[----:B------:R-:W-:Y:S02]  /*1c30*/  UIADD3 UR13, UPT, UPT, UR17, 0x1, URZ ;  /* 0x00000001110d7890 */ /* 0x000fe4000fffe0ff */
[----:B------:R-:W-:Y:S02]  /*1c40*/  ULEA UR32, UR17, UR4, 0xd ;  /* 0x0000000411207291 */ /* 0x000fe4000f8e68ff */
[----:B------:R-:W-:Y:S02]  /*1c50*/  UISETP.NE.AND UP0, UPT, UR13, 0x10, UPT ;  /* 0x000000100d00788c */ /* 0x000fe4000bf05270 */
[----:B------:R-:W-:Y:S02]  /*1c60*/  UIADD3 UR28, UP1, UPT, UR24, 0x80, URZ ;  /* 0x00000080181c7890 */ /* 0x000fe4000ff3e0ff */
[----:B------:R-:W-:Y:S02]  /*1c70*/  USEL UR9, URZ, 0x1, UP0 ;  /* 0x00000001ff097887 */ /* 0x000fe40008000000 */
[----:B------:R-:W-:-:S02]  /*1c80*/  USEL UR13, UR13, URZ, UP0 ;  /* 0x000000ff0d0d7287 */ /* 0x000fc40008000000 */
[----:B------:R-:W-:Y:S02]  /*1c90*/  UIADD3 UR26, UP0, UPT, UR24, 0x180, URZ ;  /* 0x00000180181a7890 */ /* 0x000fe4000ff1e0ff */
[----:B------:R-:W-:Y:S01]  /*1ca0*/  ULEA UR8, UR13, UR4, 0x3 ;  /* 0x000000040d087291 */ /* 0x000fe2000f8e18ff */
[----:B------:R-:W-:Y:S01]  /*1cb0*/  LOP3.LUT R15, R15, UR9, RZ, 0x3c, !PT ;  /* 0x000000090f0f7c12 */ /* 0x000fe2000f8e3cff */
[----:B------:R-:W-:Y:S02]  /*1cc0*/  ULOP3.LUT UR33, UR33, 0xfefffff8, URZ, 0xc0, !UPT ;  /* 0xfefffff821217892 */ /* 0x000fe4000f8ec0ff */
[----:B------:R-:W-:Y:S01]  /*1cd0*/  UIADD3.X UR29, UPT, UPT, URZ, UR25, URZ, UP1, !UPT ;  /* 0x00000019ff1d7290 */ /* 0x000fe20008ffe4ff */
[----:B-1----:R-:W-:Y:S01]  /*1ce0*/  SHF.L.U32 R2, R15, 0x1f, RZ ;  /* 0x0000001f0f027819 */ /* 0x002fe200000006ff */
[----:B------:R-:W-:Y:S02]  /*1cf0*/  UIADD3 UR32, UPT, UPT, UR32, 0x8400, URZ ;  /* 0x0000840020207890 */ /* 0x000fe4000fffe0ff */
[----:B------:R-:W-:Y:S01]  /*1d00*/  UIADD3.X UR27, UPT, UPT, URZ, UR25, URZ, UP0, !UPT ;  /* 0x00000019ff1b7290 */ /* 0x000fe200087fe4ff */
[----:B------:R4:W1:Y:S01]  /*1d10*/  SYNCS.PHASECHK.TRANS64.TRYWAIT P0, [UR8+0x80], R2 ;  /* 0x00008002ff0075a7 */ /* 0x0008620008001108 */
[----:B------:R-:W-:Y:S01]  /*1d20*/  ULEA UR8, UR17, UR4, 0xc ;  /* 0x0000000411087291 */ /* 0x000fe2000f8e60ff */
[----:B------:R-:W-:Y:S01]  /*1d30*/  UMOV UR18, 0x0 ;  /* 0x0000000000127882 */ /* 0x000fe20000000000 */
[----:B------:R-:W-:-:S02]  /*1d40*/  UMOV UR19, 0x10000000 ;  /* 0x1000000000137882 */ /* 0x000fc40000000000 */
[----:B------:R-:W-:Y:S01]  /*1d50*/  UIADD3 UR8, UPT, UPT, UR8, 0x28400, URZ ;  /* 0x0002840008087890 */ /* 0x000fe2000fffe0ff */
[----:B------:R2:W-:Y:S01]  /*1d60*/  UTMALDG.3D.2CTA [UR32], [UR28], desc[UR18] ;  /* 0x000012201c0075b4 */ /* 0x0005e20008211000 */
[----:B------:R-:W-:Y:S01]  /*1d70*/  UMOV UR10, UR34 ;  /* 0x00000022000a7c82 */ /* 0x000fe20008000000 */
[----:B------:R-:W-:Y:S01]  /*1d80*/  UMOV UR12, UR36 ;  /* 0x00000024000c7c82 */ /* 0x000fe20008000000 */
[----:B------:R-:W-:Y:S01]  /*1d90*/  UMOV UR9, UR33 ;  /* 0x0000002100097c82 */ /* 0x000fe20008000000 */
[----:B------:R-:W-:Y:S01]  /*1da0*/  UMOV UR23, UR5 ;  /* 0x0000000500177c82 */ /* 0x000fe20008000000 */
[----:B------:R-:W-:-:S03]  /*1db0*/  UMOV UR17, UR13 ;  /* 0x0000000d00117c82 */ /* 0x000fc60008000000 */
[----:B------:R4:W-:Y:S01]  /*1dc0*/  UTMALDG.3D.2CTA [UR8], [UR26], desc[UR18] ;  /* 0x000012081a0075b4 */ /* 0x0009e20008211000 */
[----:B--2---:R-:W-:Y:S01]  /*1dd0*/  UIADD3 UR34, UPT, UPT, UR34, 0x40, URZ ;  /* 0x0000004022227890 */ /* 0x004fe2000fffe0ff */
[----:B------:R-:W-:Y:S11]  /*1de0*/  BRA.U UP2, `(.L_x_32) ;  /* 0xfffffffd024c7547 */ /* 0x000ff6000b83ffff */
.L_x_26:
[----:B----4-:R-:W-:Y:S01]  /*1df0*/  ULEA UR8, UR13, UR4, 0x3 ;  /* 0x000000040d087291 */ /* 0x010fe2000f8e18ff */
[----:B-1----:R-:W-:Y:S01]  /*1e00*/  SHF.L.U32 R2, R15, 0x1f, RZ ;  /* 0x0000001f0f027819 */ /* 0x002fe200000006ff */
[----:B------:R-:W-:Y:S01]  /*1e10*/  @!P1 SYNCS.ARRIVE.TRANS64.A1T0 RZ, [UR4+0x128], RZ ;  /* 0x000128ffffff99a7 */ /* 0x000fe20008100004 */
[----:B------:R-:W-:-:S06]  /*1e20*/  UISETP.GT.AND UP0, UPT, UR22, UR21, UPT ;  /* 0x000000151600728c */ /* 0x000fcc000bf04270 */
[----:B--2---:R1:W2:Y:S03]  /*1e30*/  SYNCS.PHASECHK.TRANS64.TRYWAIT P0, [UR8+0x80], R2 ;  /* 0x00008002ff0075a7 */ /* 0x0042a60008001108 */
[----:B------:R-:W-:Y:S05]  /*1e40*/  BRA.U !UP0, `(.L_x_33) ;  /* 0x0000000108c07547 */ /* 0x000fea000b800000 */
[----:B------:R-:W-:Y:S01]  /*1e50*/  UIADD3 UR26, UPT, UPT, UR14, UR23, URZ ;  /* 0x000000170e1a7290 */ /* 0x000fe2000fffe0ff */
[----:B------:R-:W-:-:S11]  /*1e60*/  UMOV UR27, UR13 ;  /* 0x0000000d001b7c82 */ /* 0x000fd60008000000 */
.L_x_39:
[----:B------:R-:W-:Y:S01]  /*1e70*/  ULEA UR17, UR27, UR4, 0x3 ;  /* 0x000000041b117291 */ /* 0x000fe2000f8e18ff */
[----:B--2---:R-:W-:Y:S01]  /*1e80*/  @P5 MOV R3, 0x6000 ;  /* 0x0000600000035802 */ /* 0x004fe20000000f00 */
[----:B-12---:R-:W-:Y:S10]  /*1e90*/  @P0 BRA `(.L_x_34) ;  /* 0x00000000000c0947 */ /* 0x006ff40003800000 */
[----:B------:R-:W-:-:S04]  /*1ea0*/  SHF.L.U32 R5, R15, 0x1f, RZ ;  /* 0x0000001f0f057819 */ /* 0x000fc800000006ff */
[----:B------:R-:W2:Y:S02]  /*1eb0*/  SYNCS.PHASECHK.TRANS64.TRYWAIT P0, [UR17+0x80], R5 ;  /* 0x00008005ff0075a7 */ /* 0x000ea40008001111 */
[----:B--2---:R-:W-:Y:S05]  /*1ec0*/  @!P0 BRA `(.L_x_35) ;  /* 0x0000007000cc8947 */ /* 0x004fea0003800000 */
.L_x_34:
[----:B------:R2:W-:Y:S01]  /*1ed0*/  @P5 SYNCS.ARRIVE.TRANS64 RZ, [UR17], R3 ;  /* 0x00000003ffff59a7 */ /* 0x0005e20008000011 */
[----:B------:R-:W-:-:S04]  /*1ee0*/  ULOP3.LUT UR8, UR7, 0x2, URZ, 0xfc, !UPT ;  /* 0x0000000207087892 */ /* 0x000fc8000f8efcff */
[----:B------:R-:W-:-:S09]  /*1ef0*/  UISETP.NE.AND UP0, UPT, UR8, 0x2, UPT ;  /* 0x000000020800788c */ /* 0x000fd2000bf05270 */
[----:B------:R-:W-:Y:S05]  /*1f00*/  BRA.U UP0, `(.L_x_36) ;  /* 0x0000000100047547 */ /* 0x000fea000b800000 */
[----:B------:R-:W-:Y:S05]  /*1f10*/  BPT.TRAP 0x1 ;  /* 0x000000040000795c */ /* 0x000fea0000300000 */
.L_x_36:
[----:B------:R-:W-:Y:S04]  /*1f20*/  BSSY.RECONVERGENT B0, `(.L_x_37) ;  /* 0x0000003000007945 */ /* 0x000fe80003800200 */
[----:B------:R-:W-:Y:S05]  /*1f30*/  @!P4 BRA `(.L_x_38) ;  /* 0x000000000004c947 */ /* 0x000fea0003800000 */
[----:B------:R-:W-:Y:S05]  /*1f40*/  BPT.TRAP 0x1 ;  /* 0x000000040000795c */ /* 0x000fea0000300000 */
.L_x_38:
[----:B------:R-:W-:Y:S05]  /*1f50*/  BSYNC.RECONVERGENT B0 ;  /* 0x0000000000007941 */ /* 0x000fea0003800200 */
.L_x_37:
        /* <DEDUP_REMOVED lines=9> */
[----:B------:R-:W-:Y:S02]  /*1ff0*/  USHF.L.U32 UR18, UR23, 0x6, URZ ;  /* 0x0000000617127899 */ /* 0x000fe400080006ff */
[----:B------:R-:W-:Y:S01]  /*2000*/  ULOP3.LUT UR17, UR17, 0xfefffff8, URZ, 0xc0, !UPT ;  /* 0xfefffff811117892 */ /* 0x000fe2000f8ec0ff */
[----:B-1----:R-:W-:Y:S01]  /*2010*/  SHF.L.U32 R2, R15, 0x1f, RZ ;  /* 0x0000001f0f027819 */ /* 0x002fe200000006ff */
[----:B------:R-:W-:Y:S02]  /*2020*/  UIADD3 UR16, UPT, UPT, UR16, 0x8400, URZ ;  /* 0x0000840010107890 */ /* 0x000fe4000fffe0ff */
[----:B------:R-:W-:Y:S01]  /*2030*/  UIADD3.X UR33, UPT, UPT, URZ, UR25, URZ, UP1, !UPT ;  /* 0x00000019ff217290 */ /* 0x000fe20008ffe4ff */
[----:B------:R4:W1:Y:S01]  /*2040*/  SYNCS.PHASECHK.TRANS64.TRYWAIT P0, [UR8+0x80], R2 ;  /* 0x00008002ff0075a7 */ /* 0x0008620008001108 */
[----:B------:R-:W-:-:S02]  /*2050*/  ULEA UR8, UR27, UR4, 0xc ;  /* 0x000000041b087291 */ /* 0x000fc4000f8e60ff */
[----:B------:R-:W-:Y:S02]  /*2060*/  UIADD3.X UR31, UPT, UPT, URZ, UR25, URZ, UP0, !UPT ;  /* 0x00000019ff1f7290 */ /* 0x000fe400087fe4ff */
[----:B------:R-:W-:Y:S01]  /*2070*/  UIADD3 UR8, UPT, UPT, UR8, 0x28400, URZ ;  /* 0x0002840008087890 */ /* 0x000fe2000fffe0ff */
[----:B------:R-:W-:Y:S01]  /*2080*/  UMOV UR28, 0x0 ;  /* 0x00000000001c7882 */ /* 0x000fe20000000000 */
[----:B------:R-:W-:Y:S01]  /*2090*/  UMOV UR29, 0x10000000 ;  /* 0x10000000001d7882 */ /* 0x000fe20000000000 */
[----:B------:R-:W-:Y:S01]  /*20a0*/  UMOV UR19, UR35 ;  /* 0x0000002300137c82 */ /* 0x000fe20008000000 */
[----:B------:R-:W-:Y:S01]  /*20b0*/  UMOV UR20, UR36 ;  /* 0x0000002400147c82 */ /* 0x000fe20008000000 */
[----:B------:R-:W-:Y:S01]  /*20c0*/  UMOV UR12, UR36 ;  /* 0x00000024000c7c82 */ /* 0x000fe20008000000 */
[----:B------:R-:W-:Y:S01]  /*20d0*/  UMOV UR9, UR17 ;  /* 0x0000001100097c82 */ /* 0x000fe20008000000 */
[----:B------:R-:W-:Y:S01]  /*20e0*/  UMOV UR10, UR18 ;  /* 0x00000012000a7c82 */ /* 0x000fe20008000000 */
[----:B------:R4:W-:Y:S01]  /*20f0*/  UTMALDG.3D.2CTA [UR16], [UR32], desc[UR28] ;  /* 0x00001c10200075b4 */ /* 0x0009e20008211000 */
[----:B------:R-:W-:Y:S01]  /*2100*/  UIADD3 UR23, UPT, UPT, UR23, 0x1, URZ ;  /* 0x0000000117177890 */ /* 0x000fe2000fffe0ff */
[----:B------:R-:W-:-:S03]  /*2110*/  UMOV UR27, UR13 ;  /* 0x0000000d001b7c82 */ /* 0x000fc60008000000 */
[----:B------:R-:W-:Y:S01]  /*2120*/  UISETP.NE.AND UP0, UPT, UR23, UR26, UPT ;  /* 0x0000001a1700728c */ /* 0x000fe2000bf05270 */
[----:B------:R4:W-:Y:S08]  /*2130*/  UTMALDG.3D.2CTA [UR8], [UR30], desc[UR28] ;  /* 0x00001c081e0075b4 */ /* 0x0009f00008211000 */
[----:B----4-:R-:W-:Y:S05]  /*2140*/  BRA.U UP0, `(.L_x_39) ;  /* 0xfffffffd00487547 */ /* 0x010fea000b83ffff */
.L_x_33:
[C---:B-1----:R-:W-:Y:S01]  /*2150*/  LEA R2, R14.reuse, UR4, 0x3 ;  /* 0x000000040e027c11 */ /* 0x042fe2000f8e18ff */
[----:B------:R-:W-:Y:S01]  /*2160*/  NOP ;  /* 0x0000000000007918 */ /* 0x000fe20000000000 */
[----:B--2---:R-:W-:Y:S02]  /*2170*/  SHF.L.U32 R3, R13, 0x1f, RZ ;  /* 0x0000001f0d037819 */ /* 0x004fe400000006ff */
[----:B------:R-:W-:Y:S02]  /*2180*/  LEA R4, R14, UR4, 0x4 ;  /* 0x000000040e047c11 */ /* 0x000fe4000f8e20ff */
[----:B------:R-:W1:Y:S02]  /*2190*/  SYNCS.PHASECHK.TRANS64.TRYWAIT P0, [R2+URZ+0x130], R3 ;  /* 0x00013003020075a7 */ /* 0x000e6400080011ff */
[----:B-1----:R-:W-:Y:S05]  /*21a0*/  @!P0 BRA `(.L_x_40) ;  /* 0x00000070002c8947 */ /* 0x002fea0003800000 */
.L_x_140:
[----:B------:R-:W2:Y:S01]  /*21b0*/  LDS.128 R4, [R4+0x1c0] ;  /* 0x0001c00004047984 */ /* 0x000ea20000000c00 */
[----:B------:R-:W-:Y:S01]  /*21c0*/  ISETP.GE.AND P0, PT, R72, 0x1, PT ;  /* 0x000000014800780c */ /* 0x000fe20003f06270 */
[----:B-1----:R-:W-:Y:S01]  /*21d0*/  VIADD R2, R2, 0x140 ;  /* 0x0000014002027836 */ /* 0x002fe20000000000 */
[----:B------:R-:W-:Y:S01]  /*21e0*/  @!PT LDS RZ, [RZ] ;  /* 0x00000000fffff984 */ /* 0x000fe20000000800 */
[----:B------:R-:W-:Y:S01]  /*21f0*/  @!PT LDS RZ, [RZ] ;  /* 0x00000000fffff984 */ /* 0x000fe20000000800 */
[----:B------:R-:W-:Y:S01]  /*2200*/  @!PT LDS RZ, [RZ] ;  /* 0x00000000fffff984 */ /* 0x000fe20000000800 */
[----:B------:R-:W-:Y:S01]  /*2210*/  @!PT LDS RZ, [RZ] ;  /* 0x00000000fffff984 */ /* 0x000fe20000000800 */
[----:B------:R1:W-:Y:S06]  /*2220*/  MEMBAR.ALL.CTA ;  /* 0x0000000000007992 */ /* 0x0003ec0000008000 */
[----:B-1----:R-:W1:Y:S01]  /*2230*/  FENCE.VIEW.ASYNC.S ;  /* 0x00000000000073c6 */ /* 0x002e620000000000 */
[----:B------:R-:W-:-:S04]  /*2240*/  PRMT R2, RZ, 0x654, R2 ;  /* 0x00000654ff027816 */ /* 0x000fc80000000002 */
[----:B-1----:R1:W-:Y:S01]  /*2250*/  SYNCS.ARRIVE.TRANS64.RED.A1T0 RZ, [R2+URZ], RZ ;  /* 0x000000ff02ff79a7 */ /* 0x0023e200081004ff */
[----:B--2---:R-:W-:-:S13]  /*2260*/  LOP3.LUT P2, RZ, R6, 0x1, RZ, 0xc0, !PT ;  /* 0x0000000106ff7812 */ /* 0x004fda000784c0ff */
[----:B------:R-:W-:Y:S01]  /*2270*/  @P2 SHF.R.U32.HI R3, RZ, 0x10, R5 ;  /* 0x00000010ff032819 */ /* 0x000fe20000011605 */
[----:B------:R-:W-:Y:S01]  /*2280*/  VOTEU.ANY UP0, P2 ;  /* 0x0000000000ff7886 */ /* 0x000fe20001000100 */
[----:B------:R-:W-:Y:S02]  /*2290*/  @P2 MOV R11, R4 ;  /* 0x00000004000b2202 */ /* 0x000fe40000000f00 */
[----:B------:R-:W-:Y:S02]  /*22a0*/  @P2 R2UR.BROADCAST UR8, R3 ;  /* 0x00000000030822ca */ /* 0x000fe400008e0000 */
[----:B------:R-:W-:-:S11]  /*22b0*/  @P2 LOP3.LUT R8, R5, 0xffff, RZ, 0xc0, !PT ;  /* 0x0000ffff05082812 */ /* 0x000fd600078ec0ff */
[----:B------:R-:W-:Y:S01]  /*22c0*/  @UP0 UMOV UR36, UR8 ;  /* 0x0000000800240c82 */ /* 0x000fe20008000000 */
[----:B-1----:R-:W-:Y:S05]  /*22d0*/  @!P0 BRA `(.L_x_41) ;  /* 0x0000000000b88947 */ /* 0x002fea0003800000 */
[----:B------:R-:W3:Y:S01]  /*22e0*/  LDC.64 R4, c[0x0][0xb18] ;  /* 0x0002c600ff047b82 */ /* 0x000ee20000000a00 */
[----:B------:R-:W-:-:S07]  /*22f0*/  ISETP.NE.AND P3, PT, R72, 0x1, PT ;  /* 0x000000014800780c */ /* 0x000fce0003f65270 */
[----:B------:R-:W1:Y:S08]  /*2300*/  LDC.64 R6, c[0x0][0xb10] ;  /* 0x0002c400ff067b82 */ /* 0x000e700000000a00 */
[----:B------:R-:W2:Y:S08]  /*2310*/  LDC R18, c[0x0][0xb20] ;  /* 0x0002c800ff127b82 */ /* 0x000eb00000000800 */
[----:B------:R-:W4:Y:S01]  /*2320*/  LDC R20, c[0x0][0xb0c] ;  /* 0x0002c300ff147b82 */ /* 0x000f220000000800 */
[----:B---3--:R-:W-:Y:S01]  /*2330*/  IMAD.HI.U32 R19, R0, R5, RZ ;  /* 0x0000000500137227 */ /* 0x008fe200078e00ff */
[----:B------:R-:W-:-:S03]  /*2340*/  ISETP.NE.AND P0, PT, R4, 0x1, PT ;  /* 0x000000010400780c */ /* 0x000fc60003f05270 */
[----:B------:R-:W-:-:S03]  /*2350*/  IMAD.HI.U32 R5, R8, R5, RZ ;  /* 0x0000000508057227 */ /* 0x000fc600078e00ff */
[----:B------:R-:W3:Y:S01]  /*2360*/  LDC.64 R2, c[0x0][0xb28] ;  /* 0x0002ca00ff027b82 */ /* 0x000ee20000000a00 */
[----:B-1----:R-:W-:-:S04]  /*2370*/  IMAD.HI.U32 R22, R9, R6, RZ ;  /* 0x0000000609167227 */ /* 0x002fc800078e00ff */
[----:B------:R-:W-:Y:S01]  /*2380*/  IMAD.HI.U32 R24, R11, R6, RZ ;  /* 0x000000060b187227 */ /* 0x000fe200078e00ff */
[----:B------:R-:W-:Y:S02]  /*2390*/  SHF.R.U32.HI R22, RZ, R7, R22 ;  /* 0x00000007ff167219 */ /* 0x000fe40000011616 */
[-C--:B--2---:R-:W-:Y:S02]  /*23a0*/  SHF.R.U32.HI R19, RZ, R18.reuse, R19 ;  /* 0x00000012ff137219 */ /* 0x084fe40000011613 */
[----:B------:R-:W-:Y:S02]  /*23b0*/  SHF.R.U32.HI R5, RZ, R18, R5 ;  /* 0x00000012ff057219 */ /* 0x000fe40000011605 */
[----:B------:R-:W-:Y:S02]  /*23c0*/  SEL R19, R0, R19, !P0 ;  /* 0x0000001300137207 */ /* 0x000fe40004000000 */
[----:B------:R-:W-:Y:S02]  /*23d0*/  SHF.R.U32.HI R24, RZ, R7, R24 ;  /* 0x00000007ff187219 */ /* 0x000fe40000011618 */
[----:B----4-:R-:W-:-:S02]  /*23e0*/  ISETP.NE.AND P1, PT, R20, 0x1, PT ;  /* 0x000000011400780c */ /* 0x010fc40003f25270 */
[----:B------:R-:W-:Y:S02]  /*23f0*/  SEL R5, R8, R5, !P0 ;  /* 0x0000000508057207 */ /* 0x000fe40004000000 */
[----:B------:R-:W-:Y:S02]  /*2400*/  SEL R21, R9, R22, !P1 ;  /* 0x0000001609157207 */ /* 0x000fe40004800000 */
[----:B------:R-:W-:Y:S01]  /*2410*/  SEL R7, R11, R24, !P1 ;  /* 0x000000180b077207 */ /* 0x000fe20004800000 */
[----:B---3--:R-:W-:-:S04]  /*2420*/  IMAD.HI.U32 R22, R19, R2, RZ ;  /* 0x0000000213167227 */ /* 0x008fc800078e00ff */
[----:B------:R-:W-:Y:S01]  /*2430*/  IMAD.HI.U32 R6, R21, R2, RZ ;  /* 0x0000000215067227 */ /* 0x000fe200078e00ff */
[----:B------:R-:W-:-:S04]  /*2440*/  @P3 SHF.R.U32.HI R19, RZ, R3, R22 ;  /* 0x00000003ff133219 */ /* 0x000fc80000011616 */
[----:B------:R-:W-:Y:S01]  /*2450*/  @P3 SHF.R.U32.HI R21, RZ, R3, R6 ;  /* 0x00000003ff153219 */ /* 0x000fe20000011606 */
[----:B------:R-:W-:-:S04]  /*2460*/  IMAD R19, R72, R19, RZ ;  /* 0x0000001348137224 */ /* 0x000fc800078e02ff */
[----:B------:R-:W-:Y:S01]  /*2470*/  IMAD R6, R72, R21, RZ ;  /* 0x0000001548067224 */ /* 0x000fe200078e02ff */
[C---:B------:R-:W-:Y:S02]  /*2480*/  ISETP.GE.AND P0, PT, R5.reuse, R19, PT ;  /* 0x000000130500720c */ /* 0x040fe40003f06270 */
[----:B------:R-:W-:Y:S02]  /*2490*/  IADD3 R19, PT, PT, -R5, RZ, RZ ;  /* 0x000000ff05137210 */ /* 0x000fe40007ffe1ff */
[----:B------:R-:W-:Y:S01]  /*24a0*/  ISETP.GE.OR P0, PT, R7, R6, P0 ;  /* 0x000000060700720c */ /* 0x000fe20000706670 */
[----:B------:R-:W-:-:S04]  /*24b0*/  IMAD.HI.U32 R6, R5, R2, RZ ;  /* 0x0000000205067227 */ /* 0x000fc800078e00ff */
[----:B------:R-:W-:Y:S01]  /*24c0*/  IMAD R8, R4, R19, R8 ;  /* 0x0000001304087224 */ /* 0x000fe200078e0208 */
[----:B------:R-:W-:-:S04]  /*24d0*/  SHF.R.U32.HI R6, RZ, R3, R6 ;  /* 0x00000003ff067219 */ /* 0x000fc80000011606 */
[----:B------:R-:W-:-:S03]  /*24e0*/  SEL R6, R5, R6, !P3 ;  /* 0x0000000605067207 */ /* 0x000fc60005800000 */
[----:B------:R-:W-:-:S04]  /*24f0*/  @!P0 IMAD.HI.U32 R18, R7, R2, RZ ;  /* 0x0000000207128227 */ /* 0x000fc800078e00ff */
[----:B------:R-:W-:Y:S01]  /*2500*/  IMAD.MOV R2, RZ, RZ, -R6 ;  /* 0x000000ffff027224 */ /* 0x000fe200078e0a06 */
[----:B------:R-:W-:-:S03]  /*2510*/  @!P0 SHF.R.U32.HI R18, RZ, R3, R18 ;  /* 0x00000003ff128219 */ /* 0x000fc60000011612 */
[----:B------:R-:W-:Y:S01]  /*2520*/  IMAD R2, R72, R2, R5 ;  /* 0x0000000248027224 */ /* 0x000fe200078e0205 */
        /* <DEDUP_REMOVED lines=9> */
.L_x_41:
[----:B------:R-:W1:Y:S02]  /*25c0*/  LDCU UR8, c[0x0][0xb30] ;  /* 0x00016600ff0877ac */ /* 0x000e640008000800 */
[----:B-1----:R-:W-:-:S09]  /*25d0*/  UISETP.NE.AND UP0, UPT, UR8, 0x1, UPT ;  /* 0x000000010800788c */ /* 0x002fd2000bf05270 */
[----:B------:R-:W-:Y:S05]  /*25e0*/  BRA.U UP0, `(.L_x_42) ;  /* 0x0000000100407547 */ /* 0x000fea000b800000 */
[----:B------:R-:W1:Y:S08]  /*25f0*/  LDC.64 R4, c[0x0][0xb10] ;  /* 0x0002c400ff047b82 */ /* 0x000e700000000a00 */
[----:B------:R-:W2:Y:S08]  /*2600*/  LDC.64 R2, c[0x0][0xb18] ;  /* 0x0002c600ff027b82 */ /* 0x000eb00000000a00 */
[----:B------:R-:W4:Y:S08]  /*2610*/  LDC R6, c[0x0][0xb20] ;  /* 0x0002c800ff067b82 */ /* 0x000f300000000800 */
[----:B------:R-:W3:Y:S01]  /*2620*/  LDC R18, c[0x0][0xb0c] ;  /* 0x0002c300ff127b82 */ /* 0x000ee20000000800 */
[----:B-1----:R-:W-:-:S05]  /*2630*/  IMAD.HI.U32 R4, R11, R4, RZ ;  /* 0x000000040b047227 */ /* 0x002fca00078e00ff */
[----:B------:R-:W-:Y:S01]  /*2640*/  SHF.R.U32.HI R4, RZ, R5, R4 ;  /* 0x00000005ff047219 */ /* 0x000fe20000011604 */
[----:B--2---:R-:W-:Y:S01]  /*2650*/  IMAD.HI.U32 R3, R8, R3, RZ ;  /* 0x0000000308037227 */ /* 0x004fe200078e00ff */
[----:B------:R-:W-:-:S04]  /*2660*/  ISETP.NE.AND P0, PT, R2, 0x1, PT ;  /* 0x000000010200780c */ /* 0x000fc80003f05270 */
[----:B----4-:R-:W-:-:S04]  /*2670*/  SHF.R.U32.HI R3, RZ, R6, R3 ;  /* 0x00000006ff037219 */ /* 0x010fc80000011603 */
[----:B------:R-:W-:Y:S02]  /*2680*/  SEL R3, R8, R3, !P0 ;  /* 0x0000000308037207 */ /* 0x000fe40004000000 */
[----:B---3--:R-:W-:-:S04]  /*2690*/  ISETP.NE.AND P1, PT, R18, 0x1, PT ;  /* 0x000000011200780c */ /* 0x008fc80003f25270 */
[----:B------:R-:W-:-:S05]  /*26a0*/  SEL R4, R11, R4, !P1 ;  /* 0x000000040b047207 */ /* 0x000fca0004800000 */
[----:B------:R-:W-:Y:S02]  /*26b0*/  IMAD.IADD R5, R3, 0x1, -R4 ;  /* 0x0000000103057824 */ /* 0x000fe400078e0a04 */
[----:B------:R-:W-:Y:S02]  /*26c0*/  IMAD.IADD R3, R4, 0x1, -R3 ;  /* 0x0000000104037824 */ /* 0x000fe400078e0a03 */
[----:B------:R-:W-:Y:S02]  /*26d0*/  IMAD R11, R5, R18, R11 ;  /* 0x00000012050b7224 */ /* 0x000fe400078e020b */
[----:B------:R-:W-:-:S07]  /*26e0*/  IMAD R8, R3, R2, R8 ;  /* 0x0000000203087224 */ /* 0x000fce00078e0208 */
.L_x_42:
[----:B------:R-:W-:Y:S01]  /*26f0*/  VIADD R14, R14, 0x1 ;  /* 0x000000010e0e7836 */ /* 0x000fe20000000000 */
[----:B------:R-:W-:Y:S01]  /*2700*/  PLOP3.LUT P1, PT, PT, PT, PT, 0x80, 0x8 ;  /* 0x000000000008781c */ /* 0x000fe20003f2f070 */
[----:B------:R-:W-:Y:S02]  /*2710*/  IMAD.IADD R21, R11, 0x1, R170 ;  /* 0x000000010b157824 */ /* 0x000fe400078e02aa */
[----:B------:R-:W-:Y:S01]  /*2720*/  IMAD.IADD R20, R8, 0x1, R147 ;  /* 0x0000000108147824 */ /* 0x000fe200078e0293 */
[----:B------:R-:W-:-:S04]  /*2730*/  ISETP.NE.AND P0, PT, R14, 0x2, PT ;  /* 0x000000020e00780c */ /* 0x000fc80003f05270 */
[----:B------:R-:W-:Y:S02]  /*2740*/  SEL R2, RZ, 0x1, P0 ;  /* 0x00000001ff027807 */ /* 0x000fe40000000000 */
[----:B------:R-:W-:Y:S02]  /*2750*/  SEL R14, R14, RZ, P0 ;  /* 0x000000ff0e0e7207 */ /* 0x000fe40000000000 */
[----:B------:R-:W-:Y:S01]  /*2760*/  LOP3.LUT R13, R13, R2, RZ, 0x3c, !PT ;  /* 0x000000020d0d7212 */ /* 0x000fe200078e3cff */
[----:B------:R-:W-:Y:S06]  /*2770*/  @P2 BRA `(.L_x_43) ;  /* 0xfffffff000582947 */ /* 0x000fec000383ffff */
[----:B------:R-:W-:Y:S01]  /*2780*/  UIADD3 UR4, UPT, UPT, UR4, 0x80, URZ ;  /* 0x0000008004047890 */ /* 0x000fe2000fffe0ff */
[----:B------:R-:W-:-:S03]  /*2790*/  SHF.L.U32 R3, R15, 0x1f, RZ ;  /* 0x0000001f0f037819 */ /* 0x000fc600000006ff */
[----:B------:R-:W-:-:S09]  /*27a0*/  ULEA UR5, UR13, UR4, 0x3 ;  /* 0x000000040d057291 */ /* 0x000fd2000f8e18ff */
[----:B------:R-:W1:Y:S02]  /*27b0*/  SYNCS.PHASECHK.TRANS64.TRYWAIT P0, [UR5], R3 ;  /* 0x00000003ff0075a7 */ /* 0x000e640008001105 */
[----:B-1----:R-:W-:Y:S05]  /*27c0*/  @!P0 BRA `(.L_x_44) ;  /* 0x0000006800b88947 */ /* 0x002fea0003800000 */
.L_x_142:
[----:B------:R-:W-:-:S04]  /*27d0*/  UIADD3 UR6, UPT, UPT, UR13, 0x1, URZ ;  /* 0x000000010d067890 */ /* 0x000fc8000fffe0ff */
[----:B------:R-:W-:-:S04]  /*27e0*/  UISETP.NE.AND UP0, UPT, UR6, 0x10, UPT ;  /* 0x000000100600788c */ /* 0x000fc8000bf05270 */
[----:B------:R-:W-:Y:S02]  /*27f0*/  USEL UR7, URZ, 0x1, UP0 ;  /* 0x00000001ff077887 */ /* 0x000fe40008000000 */
[----:B------:R-:W-:-:S04]  /*2800*/  USEL UR6, UR6, URZ, UP0 ;  /* 0x000000ff06067287 */ /* 0x000fc80008000000 */
[----:B------:R-:W-:Y:S01]  /*2810*/  ULEA UR5, UR6, UR4, 0x3 ;  /* 0x0000000406057291 */ /* 0x000fe2000f8e18ff */
[----:B------:R-:W-:-:S04]  /*2820*/  LOP3.LUT R2, R15, UR7, RZ, 0x3c, !PT ;  /* 0x000000070f027c12 */ /* 0x000fc8000f8e3cff */
[----:B-1----:R-:W-:-:S04]  /*2830*/  SHF.L.U32 R3, R2, 0x1f, RZ ;  /* 0x0000001f02037819 */ /* 0x002fc800000006ff */
[----:B------:R-:W1:Y:S02]  /*2840*/  SYNCS.PHASECHK.TRANS64.TRYWAIT P0, [UR5], R3 ;  /* 0x00000003ff0075a7 */ /* 0x000e640008001105 */
[----:B-1----:R-:W-:Y:S05]  /*2850*/  @!P0 BRA `(.L_x_45) ;  /* 0x0000006800ac8947 */ /* 0x002fea0003800000 */
.L_x_144:
        /* <DEDUP_REMOVED lines=9> */
.L_x_146:
        /* <DEDUP_REMOVED lines=9> */
.L_x_148:
        /* <DEDUP_REMOVED lines=9> */
.L_x_150:
        /* <DEDUP_REMOVED lines=9> */
.L_x_152:
        /* <DEDUP_REMOVED lines=9> */
.L_x_154:
        /* <DEDUP_REMOVED lines=9> */
.L_x_156:
        /* <DEDUP_REMOVED lines=9> */
.L_x_158:
        /* <DEDUP_REMOVED lines=9> */
.L_x_160:
        /* <DEDUP_REMOVED lines=9> */
.L_x_162:
        /* <DEDUP_REMOVED lines=9> */
.L_x_164:
        /* <DEDUP_REMOVED lines=9> */
.L_x_166:
        /* <DEDUP_REMOVED lines=9> */
.L_x_168:
        /* <DEDUP_REMOVED lines=9> */
.L_x_170:
[----:B------:R-:W-:-:S04]  /*2fb0*/  UIADD3 UR6, UPT, UPT, UR6, 0x1, URZ ;  /* 0x0000000106067890 */ /* 0x000fc8000fffe0ff */
[----:B------:R-:W-:-:S04]  /*2fc0*/  UISETP.NE.AND UP0, UPT, UR6, 0x10, UPT ;  /* 0x000000100600788c */ /* 0x000fc8000bf05270 */
[----:B------:R-:W-:Y:S02]  /*2fd0*/  USEL UR5, URZ, 0x1, UP0 ;  /* 0x00000001ff057887 */ /* 0x000fe40008000000 */
[----:B------:R-:W-:-:S04]  /*2fe0*/  USEL UR6, UR6, URZ, UP0 ;  /* 0x000000ff06067287 */ /* 0x000fc80008000000 */
[----:B------:R-:W-:Y:S01]  /*2ff0*/  ULEA UR6, UR6, UR4, 0x3 ;  /* 0x0000000406067291 */ /* 0x000fe2000f8e18ff */
[----:B-1----:R-:W-:-:S04]  /*3000*/  LOP3.LUT R3, R2, UR5, RZ, 0x3c, !PT ;  /* 0x0000000502037c12 */ /* 0x002fc8000f8e3cff */
[----:B------:R-:W-:Y:S01]  /*3010*/  SHF.L.U32 R3, R3, 0x1f, RZ ;  /* 0x0000001f03037819 */ /* 0x000fe200000006ff */
[----:B---3--:R-:W-:-:S07]  /*3020*/  IMAD.U32 R0, RZ, RZ, UR6 ;  /* 0x00000006ff007e24 */ /* 0x008fce000f8e00ff */
.L_x_59:
[----:B-1----:R1:W2:Y:S02]  /*3030*/  SYNCS.PHASECHK.TRANS64.TRYWAIT P0, [R0+URZ], R3 ;  /* 0x00000003000075a7 */ /* 0x0022a400080011ff */
[----:B--2---:R-:W-:Y:S05]  /*3040*/  @!P0 NANOSLEEP.SYNCS 0x989680 ;  /* 0x009896800000895d */ /* 0x004fea0003900000 */
[----:B------:R-:W2:Y:S02]  /*3050*/  @!P0 SYNCS.PHASECHK.TRANS64 P0, [R0+URZ], R3 ;  /* 0x00000003000085a7 */ /* 0x000ea400080010ff */
[----:B--2---:R-:W-:Y:S05]  /*3060*/  @P0 EXIT ;  /* 0x000000000000094d */ /* 0x004fea0003800000 */
[----:B------:R-:W-:Y:S05]  /*3070*/  BRA `(.L_x_59) ;  /* 0xfffffffc00ec7947 */ /* 0x000fea000383ffff */
.L_x_23:
[----:B------:R-:W-:-:S04]  /*3080*/  UISETP.NE.AND UP1, UPT, UR37, URZ, UPT ;  /* 0x000000ff2500728c */ /* 0x000fc8000bf25270 */
[----:B------:R-:W-:-:S09]  /*3090*/  UISETP.NE.OR UP1, UPT, UR10, 0x1, UP1 ;  /* 0x000000010a00788c */ /* 0x000fd20008f25670 */
[----:B------:R-:W-:Y:S05]  /*30a0*/  BRA.U UP1, `(.L_x_60) ;  /* 0x00000005014c7547 */ /* 0x000fea000b800000 */
[----:B------:R-:W-:Y:S01]  /*30b0*/  HFMA2 R11, -RZ, RZ, 0, 0 ;  /* 0x00000000ff0b7431 */ /* 0x000fe200000001ff */
[----:B------:R-:W-:Y:S01]  /*30c0*/  ISETP.GE.U32.AND P2, PT, R10, 0x2, PT ;  /* 0x000000020a00780c */ /* 0x000fe20003f46070 */
[----:B------:R-:W-:Y:S01]  /*30d0*/  IMAD.MOV.U32 R12, RZ, RZ, 0x1 ;  /* 0x00000001ff0c7424 */ /* 0x000fe200078e00ff */
[----:B------:R-:W-:Y:S01]  /*30e0*/  CS2R R8, SRZ ;  /* 0x0000000000087805 */ /* 0x000fe2000001ff00 */
[----:B------:R-:W-:Y:S01]  /*30f0*/  IMAD.MOV.U32 R3, RZ, RZ, RZ ;  /* 0x000000ffff037224 */ /* 0x000fe200078e00ff */
[----:B------:R-:W-:Y:S01]  /*3100*/  UMOV UR4, 0x400 ;  /* 0x0000040000047882 */ /* 0x000fe20000000000 */
[----:B------:R-:W-:Y:S01]  /*3110*/  UMOV UR6, URZ ;  /* 0x000000ff00067c82 */ /* 0x000fe20008000000 */
[----:B------:R-:W-:-:S12]  /*3120*/  ULEA UR37, UR37, UR4, 0x18 ;  /* 0x0000000425257291 */ /* 0x000fd8000f8ec0ff */
.L_x_64:
[----:B------:R-:W-:Y:S02]  /*3130*/  LEA R0, R3, UR37, 0x3 ;  /* 0x0000002503007c11 */ /* 0x000fe4000f8e18ff */
[----:B------:R-:W-:-:S03]  /*3140*/  SHF.L.U32 R5, R8, 0x1f, RZ ;  /* 0x0000001f08057819 */ /* 0x000fc600000006ff */
[----:B------:R-:W-:Y:S01]  /*3150*/  VIADD R4, R0, 0x1a0 ;  /* 0x000001a000047836 */ /* 0x000fe20000000000 */
[----:B------:R-:W1:Y:S02]  /*3160*/  SYNCS.PHASECHK.TRANS64.TRYWAIT P0, [R0+URZ+0x190], R5 ;  /* 0x00019005000075a7 */ /* 0x000e6400080011ff */
[----:B-1----:R-:W-:Y:S05]  /*3170*/  @!P0 BRA `(.L_x_61) ;  /* 0x0000006400b48947 */ /* 0x002fea0003800000 */
.L_x_171:
[----:B------:R-:W-:Y:S01]  /*3180*/  ULEA UR5, UR6, UR37, 0x3 ;  /* 0x0000002506057291 */ /* 0x000fe2000f8e18ff */
[----:B------:R-:W-:Y:S01]  /*3190*/  PRMT R4, RZ, 0x654, R4 ;  /* 0x00000654ff047816 */ /* 0x000fe20000000004 */
[----:B-1----:R-:W-:Y:S01]  /*31a0*/  @!P2 IMAD.MOV.U32 R5, RZ, RZ, 0x10 ;  /* 0x00000010ff05a424 */ /* 0x002fe200078e00ff */
[----:B------:R-:W-:Y:S01]  /*31b0*/  SHF.L.U32 R7, R12, 0x1f, RZ ;  /* 0x0000001f0c077819 */ /* 0x000fe200000006ff */
[----:B------:R-:W-:Y:S01]  /*31c0*/  UIADD3 UR4, UPT, UPT, UR5, 0x130, URZ ;  /* 0x0000013005047890 */ /* 0x000fe2000fffe0ff */
[----:B------:R1:W-:Y:S05]  /*31d0*/  SYNCS.ARRIVE.TRANS64.RED.A1T0 RZ, [R4+URZ], RZ ;  /* 0x000000ff04ff79a7 */ /* 0x0003ea00081004ff */
[----:B------:R-:W-:Y:S01]  /*31e0*/  IMAD.U32 R13, RZ, RZ, UR4 ;  /* 0x00000004ff0d7e24 */ /* 0x000fe2000f8e00ff */
[----:B------:R-:W2:Y:S04]  /*31f0*/  SYNCS.PHASECHK.TRANS64.TRYWAIT P0, [UR5+0x140], R7 ;  /* 0x00014007ff0075a7 */ /* 0x000ea80008001105 */
[----:B------:R-:W-:Y:S01]  /*3200*/  PRMT R13, R10, 0x654, R13 ;  /* 0x000006540a0d7816 */ /* 0x000fe2000000000d */
[----:B-12---:R-:W-:Y:S06]  /*3210*/  @!P0 BRA `(.L_x_62) ;  /* 0x0000006400a08947 */ /* 0x006fec0003800000 */
.L_x_173:
[----:B------:R-:W-:Y:S01]  /*3220*/  ULEA UR4, UR6, UR37, 0x4 ;  /* 0x0000002506047291 */ /* 0x000fe2000f8e20ff */
[----:B------:R-:W-:Y:S01]  /*3230*/  SEL R2, R13, R2, !P2 ;  /* 0x000000020d027207 */ /* 0x000fe20005000000 */
[----:B------:R-:W-:Y:S01]  /*3240*/  UIADD3 UR5, UPT, UPT, UR5, 0x130, URZ ;  /* 0x0000013005057890 */ /* 0x000fe2000fffe0ff */
[----:B-1----:R-:W-:Y:S01]  /*3250*/  LEA R0, R11, UR37, 0x3 ;  /* 0x000000250b007c11 */ /* 0x002fe2000f8e18ff */
[----:B------:R-:W-:Y:S01]  /*3260*/  UIADD3 UR4, UPT, UPT, UR4, 0x1c0, URZ ;  /* 0x000001c004047890 */ /* 0x000fe2000fffe0ff */
[----:B------:R1:W-:Y:S01]  /*3270*/  @!P2 SYNCS.ARRIVE.TRANS64.RED RZ, [R2+URZ], R5 ;  /* 0x0000000502ffa9a7 */ /* 0x0003e200080004ff */
[----:B------:R-:W-:Y:S01]  /*3280*/  UIADD3 UR6, UPT, UPT, UR6, 0x1, URZ ;  /* 0x0000000106067890 */ /* 0x000fe2000fffe0ff */
[----:B------:R-:W-:-:S03]  /*3290*/  VIADD R3, R3, 0x1 ;  /* 0x0000000103037836 */ /* 0x000fc60000000000 */
[----:B------:R-:W-:Y:S02]  /*32a0*/  UISETP.NE.AND UP0, UPT, UR6, 0x2, UPT ;  /* 0x000000020600788c */ /* 0x000fe4000bf05270 */
[----:B------:R-:W-:Y:S01]  /*32b0*/  ISETP.NE.AND P0, PT, R3, 0x2, PT ;  /* 0x000000020300780c */ /* 0x000fe20003f05270 */
[----:B------:R-:W-:Y:S06]  /*32c0*/  UGETNEXTWORKID.BROADCAST [UR4], [UR5] ;  /* 0x00000000040073ca */ /* 0x000fec0008000100 */
[----:B------:R-:W-:Y:S02]  /*32d0*/  USEL UR4, URZ, 0x1, UP0 ;  /* 0x00000001ff047887 */ /* 0x000fe40008000000 */
[----:B------:R-:W-:-:S04]  /*32e0*/  USEL UR6, UR6, URZ, UP0 ;  /* 0x000000ff06067287 */ /* 0x000fc80008000000 */
[----:B------:R-:W-:Y:S02]  /*32f0*/  LOP3.LUT R12, R12, UR4, RZ, 0x3c, !PT ;  /* 0x000000040c0c7c12 */ /* 0x000fe4000f8e3cff */
[----:B-1----:R-:W-:-:S04]  /*3300*/  SHF.L.U32 R5, R9, 0x1f, RZ ;  /* 0x0000001f09057819 */ /* 0x002fc800000006ff */
[----:B------:R-:W1:Y:S02]  /*3310*/  SYNCS.PHASECHK.TRANS64.TRYWAIT P1, [R0+URZ+0x130], R5 ;  /* 0x00013005000075a7 */ /* 0x000e6400080211ff */
[----:B-1----:R-:W-:Y:S05]  /*3320*/  @!P1 BRA `(.L_x_63) ;  /* 0x0000006400749947 */ /* 0x002fea0003800000 */
.L_x_174:
[----:B------:R-:W-:Y:S01]  /*3330*/  LEA R4, R11, UR37, 0x4 ;  /* 0x000000250b047c11 */ /* 0x000fe2000f8e20ff */
[----:B-1----:R-:W-:Y:S01]  /*3340*/  VIADD R0, R0, 0x140 ;  /* 0x0000014000007836 */ /* 0x002fe20000000000 */
[----:B------:R-:W-:Y:S01]  /*3350*/  SEL R3, R3, RZ, P0 ;  /* 0x000000ff03037207 */ /* 0x000fe20000000000 */
[----:B------:R-:W-:-:S03]  /*3360*/  VIADD R11, R11, 0x1 ;  /* 0x000000010b0b7836 */ /* 0x000fc60000000000 */
[----:B------:R-:W1:Y:S01]  /*3370*/  LDS.128 R4, [R4+0x1c0] ;  /* 0x0001c00004047984 */ /* 0x000e620000000c00 */
[----:B------:R-:W-:Y:S02]  /*3380*/  PRMT R0, RZ, 0x654, R0 ;  /* 0x00000654ff007816 */ /* 0x000fe40000000000 */
[C---:B------:R-:W-:Y:S01]  /*3390*/  ISETP.NE.AND P1, PT, R11.reuse, 0x2, PT ;  /* 0x000000020b00780c */ /* 0x040fe20003f25270 */
[----:B------:R-:W-:Y:S01]  /*33a0*/  @!PT LDS RZ, [RZ] ;  /* 0x00000000fffff984 */ /* 0x000fe20000000800 */
[----:B------:R-:W-:Y:S01]  /*33b0*/  @!PT LDS RZ, [RZ] ;  /* 0x00000000fffff984 */ /* 0x000fe20000000800 */
[----:B------:R-:W-:Y:S01]  /*33c0*/  @!PT LDS RZ, [RZ] ;  /* 0x00000000fffff984 */ /* 0x000fe20000000800 */
[----:B------:R-:W-:Y:S01]  /*33d0*/  @!PT LDS RZ, [RZ] ;  /* 0x00000000fffff984 */ /* 0x000fe20000000800 */
[----:B------:R2:W-:Y:S06]  /*33e0*/  MEMBAR.ALL.CTA ;  /* 0x0000000000007992 */ /* 0x0005ec0000008000 */
[----:B--2---:R-:W2:Y:S01]  /*33f0*/  FENCE.VIEW.ASYNC.S ;  /* 0x00000000000073c6 */ /* 0x004ea20000000000 */
[----:B------:R-:W-:Y:S01]  /*3400*/  SEL R11, R11, RZ, P1 ;  /* 0x000000ff0b0b7207 */ /* 0x000fe20000800000 */
[----:B--2---:R2:W-:Y:S01]  /*3410*/  SYNCS.ARRIVE.TRANS64.RED.A1T0 RZ, [R0+URZ], RZ ;  /* 0x000000ff00ff79a7 */ /* 0x0045e200081004ff */
[----:B-1----:R-:W-:-:S02]  /*3420*/  LOP3.LUT P3, RZ, R6, 0x1, RZ, 0xc0, !PT ;  /* 0x0000000106ff7812 */ /* 0x002fc4000786c0ff */
[----:B------:R-:W-:-:S04]  /*3430*/  SEL R5, RZ, 0x1, P0 ;  /* 0x00000001ff057807 */ /* 0x000fc80000000000 */
[----:B------:R-:W-:Y:S02]  /*3440*/  LOP3.LUT R8, R8, R5, RZ, 0x3c, !PT ;  /* 0x0000000508087212 */ /* 0x000fe400078e3cff */
[----:B--2---:R-:W-:-:S04]  /*3450*/  SEL R0, RZ, 0x1, P1 ;  /* 0x00000001ff007807 */ /* 0x004fc80000800000 */
[----:B------:R-:W-:Y:S01]  /*3460*/  LOP3.LUT R9, R9, R0, RZ, 0x3c, !PT ;  /* 0x0000000009097212 */ /* 0x000fe200078e3cff */
[----:B------:R-:W-:Y:S06]  /*3470*/  @P3 BRA `(.L_x_64) ;  /* 0xfffffffc002c3947 */ /* 0x000fec000383ffff */
[----:B------:R-:W-:Y:S01]  /*3480*/  ULEA UR5, UR6, UR37, 0x3 ;  /* 0x0000002506057291 */ /* 0x000fe2000f8e18ff */
[----:B------:R-:W-:-:S08]  /*3490*/  SHF.L.U32 R3, R12, 0x1f, RZ ;  /* 0x0000001f0c037819 */ /* 0x000fd000000006ff */
[----:B------:R-:W1:Y:S02]  /*34a0*/  SYNCS.PHASECHK.TRANS64 P0, [UR5+0x140], R3 ;  /* 0x00014003ff0075a7 */ /* 0x000e640008001005 */
[----:B-1----:R-:W-:Y:S05]  /*34b0*/  @P0 BRA `(.L_x_65) ;  /* 0x0000000000080947 */ /* 0x002fea0003800000 */
[----:B------:R-:W1:Y:S02]  /*34c0*/  SYNCS.PHASECHK.TRANS64.TRYWAIT P0, [UR5+0x140], R3 ;  /* 0x00014003ff0075a7 */ /* 0x000e640008001105 */
[----:B-1----:R-:W-:Y:S05]  /*34d0*/  @!P0 BRA `(.L_x_66) ;  /* 0x00000064001c8947 */ /* 0x002fea0003800000 */
.L_x_65:
[----:B------:R-:W-:-:S04]  /*34e0*/  UIADD3 UR4, UPT, UPT, UR6, 0x1, URZ ;  /* 0x0000000106047890 */ /* 0x000fc8000fffe0ff */
[----:B------:R-:W-:-:S04]  /*34f0*/  UISETP.NE.AND UP0, UPT, UR4, 0x2, UPT ;  /* 0x000000020400788c */ /* 0x000fc8000bf05270 */
[----:B------:R-:W-:Y:S02]  /*3500*/  USEL UR7, URZ, 0x1, UP0 ;  /* 0x00000001ff077887 */ /* 0x000fe40008000000 */
[----:B------:R-:W-:-:S04]  /*3510*/  USEL UR4, UR4, URZ, UP0 ;  /* 0x000000ff04047287 */ /* 0x000fc80008000000 */
[----:B------:R-:W-:Y:S01]  /*3520*/  ULEA UR4, UR4, UR37, 0x3 ;  /* 0x0000002504047291 */ /* 0x000fe2000f8e18ff */
[----:B-1----:R-:W-:-:S04]  /*3530*/  LOP3.LUT R3, R12, UR7, RZ, 0x3c, !PT ;  /* 0x000000070c037c12 */ /* 0x002fc8000f8e3cff */
[----:B------:R-:W-:-:S04]  /*3540*/  SHF.L.U32 R0, R3, 0x1f, RZ ;  /* 0x0000001f03007819 */ /* 0x000fc800000006ff */
[----:B------:R-:W1:Y:S02]  /*3550*/  SYNCS.PHASECHK.TRANS64 P0, [UR4+0x140], R0 ;  /* 0x00014000ff0075a7 */ /* 0x000e640008001004 */
[----:B-1----:R-:W-:Y:S05]  /*3560*/  @P0 EXIT ;  /* 0x000000000000094d */ /* 0x002fea0003800000 */
[----:B------:R-:W-:Y:S02]  /*3570*/  SHF.L.U32 R3, R3, 0x1f, RZ ;  /* 0x0000001f03037819 */ /* 0x000fe400000006ff */
[----:B------:R-:W-:-:S07]  /*3580*/  MOV R0, UR4 ;  /* 0x0000000400007c02 */ /* 0x000fce0008000f00 */
.L_x_67:
[----:B-1----:R1:W2:Y:S02]  /*3590*/  SYNCS.PHASECHK.TRANS64.TRYWAIT P0, [R0+URZ+0x140], R3 ;  /* 0x00014003000075a7 */ /* 0x0022a400080011ff */
[----:B--2---:R-:W-:Y:S05]  /*35a0*/  @!P0 NANOSLEEP.SYNCS 0x989680 ;  /* 0x009896800000895d */ /* 0x004fea0003900000 */
[----:B------:R-:W2:Y:S02]  /*35b0*/  @!P0 SYNCS.PHASECHK.TRANS64 P0, [R0+URZ+0x140], R3 ;  /* 0x00014003000085a7 */ /* 0x000ea400080010ff */
[----:B--2---:R-:W-:Y:S05]  /*35c0*/  @P0 EXIT ;  /* 0x000000000000094d */ /* 0x004fea0003800000 */
[----:B------:R-:W-:Y:S05]  /*35d0*/  BRA `(.L_x_67) ;  /* 0xfffffffc00ec7947 */ /* 0x000fea000383ffff */
.L_x_60:
[----:B------:R-:W-:Y:S05]  /*35e0*/  BRA.U UP4, `(.L_x_68) ;  /* 0x0000001104a07547 */ /* 0x000fea000b800000 */
[----:B------:R-:W-:Y:S01]  /*35f0*/  UMOV UR6, 0x40 ;  /* 0x0000004000067882 */ /* 0x000fe20000000000 */
[----:B------:R-:W-:Y:S01]  /*3600*/  NOP ;  /* 0x0000000000007918 */ /* 0x000fe20000000000 */
[----:B------:R-:W-:Y:S01]  /*3610*/  ULEA UR6, UR37, UR6, 0x18 ;  /* 0x0000000625067291 */ /* 0x000fe2000f8ec0ff */
[----:B------:R-:W-:Y:S02]  /*3620*/  UMOV UR7, 0x400 ;  /* 0x0000040000077882 */ /* 0x000fe40000000000 */
[----:B------:R-:W-:-:S06]  /*3630*/  ULEA UR37, UR37, UR7, 0x18 ;  /* 0x0000000725257291 */ /* 0x000fcc000f8ec0ff */
[----:B------:R-:W1:Y:S02]  /*3640*/  LDS.U8 R2, [UR6+0x1c] ;  /* 0x00001c06ff027984 */ /* 0x000e640008000000 */
[----:B-1----:R-:W-:-:S13]  /*3650*/  ISETP.NE.AND P0, PT, R2, RZ, PT ;  /* 0x000000ff0200720c */ /* 0x002fda0003f05270 */
[----:B------:R-:W-:Y:S05]  /*3660*/  @P0 BRA `(.L_x_69) ;  /* 0x0000000400080947 */ /* 0x000fea0003800000 */
[----:B------:R-:W-:Y:S02]  /*3670*/  UISETP.NE.U32.AND UP0, UPT, UR5, 0x1, UPT ;  /* 0x000000010500788c */ /* 0x000fe4000bf05070 */
[----:B------:R-:W-:-:S07]  /*3680*/  UIADD3 UR8, UPT, UPT, UR6, 0x8, URZ ;  /* 0x0000000806087890 */ /* 0x000fce000fffe0ff */
[----:B------:R-:W-:Y:S05]  /*3690*/  BRA.U !UP0, `(.L_x_70) ;  /* 0x00000001089c7547 */ /* 0x000fea000b800000 */
[----:B------:R-:W-:Y:S01]  /*36a0*/  ELECT P0, URZ, PT ;  /* 0x0000000000ff782f */ /* 0x000fe20003800000 */
[----:B------:R-:W-:-:S12]  /*36b0*/  BSSY B0, `(.L_x_70) ;  /* 0x0000025000007945 */ /* 0x000fd80003800000 */
[----:B------:R-:W-:Y:S05]  /*36c0*/  @!P0 BRA `(.L_x_71) ;  /* 0x00000000008c8947 */ /* 0x000fea0003800000 */
[----:B------:R-:W-:-:S05]  /*36d0*/  UMOV UR7, 0x10 ;  /* 0x0000001000077882 */ /* 0x000fca0000000000 */
[----:B------:R-:W-:Y:S04]  /*36e0*/  DEPBAR.LE SB1, 0x36 ;  /* 0x00009d800000791a */ /* 0x000fe80000000000 */
[----:B------:R-:W1:Y:S02]  /*36f0*/  UTCATOMSWS.2CTA.FIND_AND_SET.ALIGN UP1, UR7, UR7 ;  /* 0x00000007000775e3 */ /* 0x000e640008220800 */
[----:B-1----:R-:W-:Y:S01]  /*3700*/  MOV R11, UR7 ;  /* 0x00000007000b7c02 */ /* 0x002fe20008000f00 */
[----:B------:R-:W-:Y:S06]  /*3710*/  BRA.U UP1, `(.L_x_72) ;  /* 0x0000000101187547 */ /* 0x000fec000b800000 */
.L_x_73:
[----:B------:R-:W-:Y:S05]  /*3720*/  NANOSLEEP 0x64 ;  /* 0x000000640000795d */ /* 0x000fea0003800000 */
[----:B------:R-:W-:-:S05]  /*3730*/  UMOV UR7, 0x10 ;  /* 0x0000001000077882 */ /* 0x000fca0000000000 */
[----:B------:R-:W-:Y:S04]  /*3740*/  DEPBAR.LE SB1, 0x36 ;  /* 0x00009d800000791a */ /* 0x000fe80000000000 */
[----:B------:R-:W1:Y:S02]  /*3750*/  UTCATOMSWS.2CTA.FIND_AND_SET.ALIGN UP1, UR7, UR7 ;  /* 0x00000007000775e3 */ /* 0x000e640008220800 */
[----:B-1----:R-:W-:Y:S01]  /*3760*/  MOV R11, UR7 ;  /* 0x00000007000b7c02 */ /* 0x002fe20008000f00 */
[----:B------:R-:W-:Y:S05]  /*3770*/  BRA.U !UP1, `(.L_x_73) ;  /* 0xfffffffd09e87547 */ /* 0x000fea000b83ffff */
.L_x_72:
[----:B------:R-:W1:Y:S01]  /*3780*/  LDS R5, [UR6+0x10] ;  /* 0x00001006ff057984 */ /* 0x000e620008000800 */
[----:B------:R-:W-:Y:S01]  /*3790*/  IMAD.U32 R3, RZ, RZ, UR37 ;  /* 0x00000025ff037e24 */ /* 0x000fe2000f8e00ff */
[----:B------:R-:W-:-:S03]  /*37a0*/  MOV R2, UR4 ;  /* 0x0000000400027c02 */ /* 0x000fc60008000f00 */
[----:B------:R-:W-:Y:S01]  /*37b0*/  VIADD R3, R3, 0x1e0 ;  /* 0x000001e003037836 */ /* 0x000fe20000000000 */
[----:B-1----:R-:W-:-:S04]  /*37c0*/  SHF.L.U32 R5, R5, 0x1f, RZ ;  /* 0x0000001f05057819 */ /* 0x002fc800000006ff */
[----:B------:R-:W1:Y:S02]  /*37d0*/  SYNCS.PHASECHK.TRANS64.TRYWAIT P0, [UR6+0x8], R5 ;  /* 0x00000805ff0075a7 */ /* 0x000e640008001106 */
[----:B-1----:R-:W-:Y:S05]  /*37e0*/  @P0 BRA `(.L_x_74) ;  /* 0x0000000000080947 */ /* 0x002fea0003800000 */
[----:B------:R-:W1:Y:S02]  /*37f0*/  SYNCS.PHASECHK.TRANS64.TRYWAIT P0, [UR6+0x8], R5 ;  /* 0x00000805ff0075a7 */ /* 0x000e640008001106 */
[----:B-1----:R-:W-:Y:S05]  /*3800*/  @!P0 BRA `(.L_x_75) ;  /* 0x0000006000688947 */ /* 0x002fea0003800000 */
.L_x_74:
[----:B-1----:R-:W-:Y:S01]  /*3810*/  HFMA2 R4, -RZ, RZ, 0, 5.9604644775390625e-08 ;  /* 0x00000001ff047431 */ /* 0x002fe200000001ff */
[----:B------:R-:W-:Y:S01]  /*3820*/  UPRMT UR7, UR4, 0x654, UR8 ;  /* 0x0000065404077896 */ /* 0x000fe20008000008 */
[----:B------:R-:W-:Y:S01]  /*3830*/  IMAD.MOV.U32 R6, RZ, RZ, 0xffff ;  /* 0x0000ffffff067424 */ /* 0x000fe200078e00ff */
[----:B------:R-:W-:Y:S01]  /*3840*/  PRMT R2, R2, 0x654, R3 ;  /* 0x0000065402027816 */ /* 0x000fe20000000003 */
[----:B------:R-:W-:Y:S02]  /*3850*/  IMAD.MOV.U32 R5, RZ, RZ, 0x4 ;  /* 0x00000004ff057424 */ /* 0x000fe400078e00ff */
[----:B------:R-:W-:Y:S01]  /*3860*/  IMAD.SHL.U32 R9, R11, 0x20, RZ ;  /* 0x000000200b097824 */ /* 0x000fe200078e00ff */
[----:B------:R-:W-:Y:S02]  /*3870*/  MOV R3, UR7 ;  /* 0x0000000700037c02 */ /* 0x000fe40008000f00 */
[-C--:B------:R-:W-:Y:S01]  /*3880*/  SHF.L.U32 R7, R6, R11.reuse, RZ ;  /* 0x0000000b06077219 */ /* 0x080fe200000006ff */
[----:B------:R1:W-:Y:S01]  /*3890*/  SYNCS.ARRIVE.TRANS64.RED RZ, [UR7], R5 ;  /* 0x00000005ffff79a7 */ /* 0x0003e20008000407 */
[----:B------:R-:W-:Y:S01]  /*38a0*/  SHF.L.U32 R6, R4, R11, RZ ;  /* 0x0000000b04067219 */ /* 0x000fe200000006ff */
[----:B------:R1:W-:Y:S04]  /*38b0*/  STS [UR37+0x1e0], R9 ;  /* 0x0001e009ff007988 */ /* 0x0003e80008000825 */
[----:B------:R1:W-:Y:S04]  /*38c0*/  STAS [R2.64], R11 ;  /* 0x0000000b02007dbd */ /* 0x0003e8000c0008ff */
[----:B------:R1:W-:Y:S04]  /*38d0*/  ATOMS.OR RZ, [UR6+0x14], R7 ;  /* 0x00001407ffff798c */ /* 0x0003e8000b000006 */
[----:B------:R1:W-:Y:S04]  /*38e0*/  ATOMS.OR RZ, [UR6+0x18], R6 ;  /* 0x00001806ffff798c */ /* 0x0003e8000b000006 */
[----:B------:R1:W-:Y:S02]  /*38f0*/  ATOMS.XOR RZ, [UR6+0x10], R4 ;  /* 0x00001004ffff798c */ /* 0x0003e4000b800006 */
.L_x_71:
[----:B------:R-:W-:Y:S05]  /*3900*/  BSYNC B0 ;  /* 0x0000000000007941 */ /* 0x000fea0003800000 */
.L_x_70:
[----:B------:R-:W-:Y:S05]  /*3910*/  BRA.U UP0, `(.L_x_76) ;  /* 0x00000001006c7547 */ /* 0x000fea000b800000 */
[----:B------:R-:W-:-:S03]  /*3920*/  UMOV UR7, 0xffffffff ;  /* 0xffffffff00077882 */ /* 0x000fc60000000000 */
[----:B------:R-:W-:Y:S05]  /*3930*/  BRA.DIV UR7, `(.L_x_77) ;  /* 0x0000006207347947 */ /* 0x000fea000b800000 */
[----:B------:R-:W-:-:S13]  /*3940*/  ELECT P6, URZ, PT ;  /* 0x0000000000ff782f */ /* 0x000fda00038c0000 */
.L_x_178:
[----:B------:R-:W-:Y:S05]  /*3950*/  @!P6 BRA `(.L_x_76) ;  /* 0x00000000005ce947 */ /* 0x000fea0003800000 */
[----:B-1----:R-:W1:Y:S02]  /*3960*/  LDS R3, [UR6+0x10] ;  /* 0x00001006ff037984 */ /* 0x002e640008000800 */
[----:B-1----:R-:W-:-:S04]  /*3970*/  SHF.L.U32 R3, R3, 0x1f, RZ ;  /* 0x0000001f03037819 */ /* 0x002fc800000006ff */
[----:B------:R-:W1:Y:S02]  /*3980*/  SYNCS.PHASECHK.TRANS64.TRYWAIT P0, [UR6+0x8], R3 ;  /* 0x00000803ff0075a7 */ /* 0x000e640008001106 */
[----:B-1----:R-:W-:Y:S05]  /*3990*/  @P0 BRA `(.L_x_78) ;  /* 0x0000000000080947 */ /* 0x002fea0003800000 */
[----:B------:R-:W1:Y:S02]  /*39a0*/  SYNCS.PHASECHK.TRANS64.TRYWAIT P0, [UR6+0x8], R3 ;  /* 0x00000803ff0075a7 */ /* 0x000e640008001106 */
[----:B-1----:R-:W-:Y:S05]  /*39b0*/  @!P0 BRA `(.L_x_79) ;  /* 0x0000006000348947 */ /* 0x002fea0003800000 */
.L_x_78:
[----:B------:R-:W2:Y:S01]  /*39c0*/  LDS R5, [UR37+0x1e0] ;  /* 0x0001e025ff057984 */ /* 0x000ea20008000800 */
[----:B-1----:R-:W-:Y:S02]  /*39d0*/  HFMA2 R2, -RZ, RZ, 0, 5.9604644775390625e-08 ;  /* 0x00000001ff027431 */ /* 0x002fe400000001ff */
[----:B------:R-:W-:Y:S01]  /*39e0*/  IMAD.MOV.U32 R3, RZ, RZ, 0xffff ;  /* 0x0000ffffff037424 */ /* 0x000fe200078e00ff */
[----:B------:R-:W-:Y:S01]  /*39f0*/  UPRMT UR7, UR4, 0x654, UR8 ;  /* 0x0000065404077896 */ /* 0x000fe20008000008 */
[----:B--2---:R-:W-:-:S03]  /*3a00*/  IMAD.SHL.U32 R4, R5, 0x20, RZ ;  /* 0x0000002005047824 */ /* 0x004fc600078e00ff */
[-C--:B------:R-:W-:Y:S02]  /*3a10*/  SHF.L.U32 R3, R3, R5.reuse, RZ ;  /* 0x0000000503037219 */ /* 0x080fe400000006ff */
[----:B------:R-:W-:Y:S01]  /*3a20*/  SHF.L.U32 R5, R2, R5, RZ ;  /* 0x0000000502057219 */ /* 0x000fe200000006ff */
[----:B------:R2:W-:Y:S04]  /*3a30*/  STS [UR37+0x1e0], R4 ;  /* 0x0001e004ff007988 */ /* 0x0005e80008000825 */
[----:B------:R2:W-:Y:S04]  /*3a40*/  ATOMS.OR RZ, [UR6+0x14], R3 ;  /* 0x00001403ffff798c */ /* 0x0005e8000b000006 */
[----:B------:R2:W-:Y:S01]  /*3a50*/  ATOMS.OR RZ, [UR6+0x18], R5 ;  /* 0x00001805ffff798c */ /* 0x0005e2000b000006 */
[----:B------:R-:W-:Y:S03]  /*3a60*/  SYNCS.ARRIVE.TRANS64.RED.A1T0 RZ, [UR7], RZ ;  /* 0x000000ffffff79a7 */ /* 0x000fe60008100407 */
[----:B------:R2:W-:Y:S01]  /*3a70*/  ATOMS.XOR RZ, [UR6+0x10], R2 ;  /* 0x00001002ffff798c */ /* 0x0005e2000b800006 */
[----:B------:R-:W-:Y:S05]  /*3a80*/  BRA `(.L_x_76) ;  /* 0x0000000000107947 */ /* 0x000fea0003800000 */
.L_x_69:
[----:B------:R-:W-:-:S05]  /*3a90*/  MOV R2, 0xffffffff ;  /* 0xffffffff00027802 */ /* 0x000fca0000000f00 */
[----:B------:R1:W-:Y:S02]  /*3aa0*/  STS [UR37+0x1e0], R2 ;  /* 0x0001e002ff007988 */ /* 0x0003e40008000825 */
[----:B-1----:R-:W-:Y:S02]  /*3ab0*/  MOV R2, 0x3ad0 ;  /* 0x00003ad000027802 */ /* 0x002fe40000000f00 */
[----:B-----5:R-:W-:Y:S05]  /*3ac0*/  CALL.REL.NOINC `($__internal_1_$__cuda_sm10x_tcgen05_guardrail_trap_phase_invalid_during_alloc) ;  /* 0x00000064007c7944 */ /* 0x020fea0003c00000 */
.L_x_76:
[----:B------:R-:W-:Y:S05]  /*3ad0*/  WARPSYNC.ALL ;  /* 0x0000000000007948 */ /* 0x000fea0003800000 */
[----:B------:R-:W3:Y:S01]  /*3ae0*/  S2UR UR8, SR_CgaCtaId ;  /* 0x00000000000879c3 */ /* 0x000ee20000008800 */
[----:B------:R-:W-:Y:S01]  /*3af0*/  UMOV UR6, 0x400 ;  /* 0x0000040000067882 */ /* 0x000fe20000000000 */
[----:B------:R-:W-:-:S06]  /*3b00*/  NOP ;  /* 0x0000000000007918 */ /* 0x000fcc0000000000 */
[----:B------:R-:W-:Y:S06]  /*3b10*/  BAR.ARV 0x6, 0xa0 ;  /* 0x0182800000007b1d */ /* 0x000fec0000002000 */
[----:B------:R-:W-:Y:S01]  /*3b20*/  LOP3.LUT R0, R0, 0xffff, RZ, 0xc0, !PT ;  /* 0x0000ffff00007812 */ /* 0x000fe200078ec0ff */
[----:B-1----:R-:W-:Y:S01]  /*3b30*/  IMAD.MOV.U32 R9, RZ, RZ, 0x1 ;  /* 0x00000001ff097424 */ /* 0x002fe200078e00ff */
[----:B------:R-:W-:Y:S01]  /*3b40*/  LOP3.LUT R8, R8, 0xffff, RZ, 0xc0, !PT ;  /* 0x0000ffff08087812 */ /* 0x000fe200078ec0ff */
[----:B------:R-:W-:Y:S01]  /*3b50*/  UMOV UR22, URZ ;  /* 0x000000ff00167c82 */ /* 0x000fe20008000000 */
[----:B------:R-:W-:Y:S01]  /*3b60*/  R2UR UR12, R0 ;  /* 0x00000000000c72ca */ /* 0x000fe200000e0000 */
[----:B------:R-:W-:Y:S01]  /*3b70*/  UMOV UR21, URZ ;  /* 0x000000ff00157c82 */ /* 0x000fe20008000000 */
[----:B------:R-:W-:Y:S01]  /*3b80*/  R2UR UR13, R8 ;  /* 0x00000000080d72ca */ /* 0x000fe200000e0000 */
[----:B------:R-:W-:Y:S01]  /*3b90*/  IMAD.MOV.U32 R8, RZ, RZ, RZ ;  /* 0x000000ffff087224 */ /* 0x000fe200078e00ff */
[----:B------:R-:W-:Y:S01]  /*3ba0*/  UMOV UR20, URZ ;  /* 0x000000ff00147c82 */ /* 0x000fe20008000000 */
[----:B------:R-:W-:-:S02]  /*3bb0*/  UISETP.NE.AND UP2, UPT, UR5, URZ, UPT ;  /* 0x000000ff0500728c */ /* 0x000fc4000bf45270 */
[----:B---3--:R-:W-:Y:S01]  /*3bc0*/  ULEA UR8, UR8, UR6, 0x18 ;  /* 0x0000000608087291 */ /* 0x008fe2000f8ec0ff */
[----:B------:R-:W1:Y:S03]  /*3bd0*/  LDCU UR6, c[0x0][0x38c] ;  /* 0x00007180ff0677ac */ /* 0x000e660008000800 */
[----:B------:R-:W-:Y:S02]  /*3be0*/  UIADD3 UR14, UPT, UPT, UR8, 0x8400, URZ ;  /* 0x00008400080e7890 */ /* 0x000fe4000fffe0ff */
[----:B------:R-:W-:-:S03]  /*3bf0*/  UIADD3 UR15, UPT, UPT, UR8, 0x28400, URZ ;  /* 0x00028400080f7890 */ /* 0x000fc6000fffe0ff */
[----:B--2---:R-:W2:Y:S01]  /*3c00*/  LDS R2, [UR8+0x1e0] ;  /* 0x0001e008ff027984 */ /* 0x004ea20008000800 */
[----:B------:R-:W-:Y:S02]  /*3c10*/  USHF.R.U32.HI UR14, URZ, 0x4, UR14 ;  /* 0x00000004ff0e7899 */ /* 0x000fe4000801160e */
[----:B------:R-:W-:Y:S02]  /*3c20*/  USHF.R.U32.HI UR15, URZ, 0x4, UR15 ;  /* 0x00000004ff0f7899 */ /* 0x000fe4000801160f */
[----:B------:R-:W-:Y:S02]  /*3c30*/  ULOP3.LUT UR14, UR14, 0x3fff, URZ, 0xc0, !UPT ;  /* 0x00003fff0e0e7892 */ /* 0x000fe4000f8ec0ff */
[----:B------:R-:W-:Y:S02]  /*3c40*/  ULOP3.LUT UR15, UR15, 0x3fff, URZ, 0xc0, !UPT ;  /* 0x00003fff0f0f7892 */ /* 0x000fe4000f8ec0ff */
[----:B------:R-:W-:Y:S02]  /*3c50*/  ULOP3.LUT UR14, UR14, 0x10000, URZ, 0xfc, !UPT ;  /* 0x000100000e0e7892 */ /* 0x000fe4000f8efcff */
[----:B-1----:R-:W-:-:S02]  /*3c60*/  UIADD3 UR6, UPT, UPT, UR6, 0x3f, URZ ;  /* 0x0000003f06067890 */ /* 0x002fc4000fffe0ff */
[----:B------:R-:W-:Y:S02]  /*3c70*/  ULOP3.LUT UR15, UR15, 0x10000, URZ, 0xfc, !UPT ;  /* 0x000100000f0f7892 */ /* 0x000fe4000f8efcff */
[----:B------:R-:W-:Y:S01]  /*3c80*/  USHF.R.S32.HI UR7, URZ, 0x1f, UR6 ;  /* 0x0000001fff077899 */ /* 0x000fe20008011406 */
[----:B------:R-:W-:Y:S01]  /*3c90*/  UMOV UR28, 0x0 ;  /* 0x00000000001c7882 */ /* 0x000fe20000000000 */
[----:B------:R-:W-:Y:S02]  /*3ca0*/  UMOV UR29, 0x10200010 ;  /* 0x10200010001d7882 */ /* 0x000fe40000000000 */
[----:B------:R-:W-:Y:S01]  /*3cb0*/  ULEA.HI UR7, UR7, UR6, URZ, 0x6 ;  /* 0x0000000607077291 */ /* 0x000fe2000f8f30ff */
[----:B------:R-:W-:Y:S01]  /*3cc0*/  UMOV UR26, 0x0 ;  /* 0x00000000001a7882 */ /* 0x000fe20000000000 */
[----:B------:R-:W-:Y:S02]  /*3cd0*/  UMOV UR27, 0x10200010 ;  /* 0x10200010001b7882 */ /* 0x000fe40000000000 */
[----:B------:R-:W-:-:S04]  /*3ce0*/  USHF.R.S32.HI UR7, URZ, 0x6, UR7 ;  /* 0x00000006ff077899 */ /* 0x000fc80008011407 */
[----:B------:R-:W-:-:S04]  /*3cf0*/  UISETP.LT.AND UP0, UPT, UR7, 0x1, UPT ;  /* 0x000000010700788c */ /* 0x000fc8000bf01270 */
[----:B------:R-:W-:Y:S01]  /*3d00*/  USEL UR23, UR7, 0x1, !UP0 ;  /* 0x0000000107177887 */ /* 0x000fe2000c000000 */
[----:B--2---:R-:W-:Y:S02]  /*3d10*/  R2UR UR24, R2 ;  /* 0x00000000021872ca */ /* 0x004fe400000e0000 */
[----:B------:R-:W-:-:S13]  /*3d20*/  CS2R R2, SRZ ;  /* 0x0000000000027805 */ /* 0x000fda000001ff00 */
.L_x_87:
[C---:B------:R-:W-:Y:S02]  /*3d30*/  LEA R0, R8.reuse, UR8, 0x3 ;  /* 0x0000000808007c11 */ /* 0x040fe4000f8e18ff */
[----:B------:R-:W-:Y:S02]  /*3d40*/  SHF.L.U32 R5, R3, 0x1f, RZ ;  /* 0x0000001f03057819 */ /* 0x000fe400000006ff */
[----:B------:R-:W-:Y:S02]  /*3d50*/  LEA R4, R8, UR8, 0x4 ;  /* 0x0000000808047c11 */ /* 0x000fe4000f8e20ff */
[----:B------:R-:W1:Y:S02]  /*3d60*/  SYNCS.PHASECHK.TRANS64.TRYWAIT P0, [R0+URZ+0x130], R5 ;  /* 0x00013005000075a7 */ /* 0x000e6400080011ff */
[----:B-1-34-:R-:W-:Y:S05]  /*3d70*/  @!P0 BRA `(.L_x_80) ;  /* 0x0000005c005c8947 */ /* 0x01afea0003800000 */
.L_x_179:
[----:B-1----:R-:W1:Y:S01]  /*3d80*/  LDS.128 R4, [R4+0x1c0] ;  /* 0x0001c00004047984 */ /* 0x002e620000000c00 */
[----:B------:R-:W-:Y:S02]  /*3d90*/  VIADD R0, R0, 0x140 ;  /* 0x0000014000007836 */ /* 0x000fe40000000000 */
[----:B------:R-:W-:Y:S01]  /*3da0*/  VIADD R8, R8, 0x1 ;  /* 0x0000000108087836 */ /* 0x000fe20000000000 */
[----:B------:R-:W-:Y:S01]  /*3db0*/  @!PT LDS RZ, [RZ] ;  /* 0x00000000fffff984 */ /* 0x000fe20000000800 */
[----:B------:R-:W-:Y:S01]  /*3dc0*/  @!PT LDS RZ, [RZ] ;  /* 0x00000000fffff984 */ /* 0x000fe20000000800 */
[----:B------:R-:W-:Y:S01]  /*3dd0*/  @!PT LDS RZ, [RZ] ;  /* 0x00000000fffff984 */ /* 0x000fe20000000800 */
[----:B------:R-:W-:Y:S01]  /*3de0*/  @!PT LDS RZ, [RZ] ;  /* 0x00000000fffff984 */ /* 0x000fe20000000800 */
[----:B------:R2:W-:Y:S06]  /*3df0*/  MEMBAR.ALL.CTA ;  /* 0x0000000000007992 */ /* 0x0005ec0000008000 */
[----:B--2---:R-:W2:Y:S01]  /*3e00*/  FENCE.VIEW.ASYNC.S ;  /* 0x00000000000073c6 */ /* 0x004ea20000000000 */
[----:B------:R-:W-:-:S04]  /*3e10*/  PRMT R0, RZ, 0x654, R0 ;  /* 0x00000654ff007816 */ /* 0x000fc80000000000 */
[----:B--2---:R2:W-:Y:S01]  /*3e20*/  SYNCS.ARRIVE.TRANS64.RED.A1T0 RZ, [R0+URZ], RZ ;  /* 0x000000ff00ff79a7 */ /* 0x0045e200081004ff */
[----:B-1----:R-:W-:Y:S01]  /*3e30*/  LOP3.LUT P1, RZ, R6, 0x1, RZ, 0xc0, !PT ;  /* 0x0000000106ff7812 */ /* 0x002fe2000782c0ff */
[----:B--2---:R-:W-:-:S12]  /*3e40*/  BRA.U UP2, `(.L_x_81) ;  /* 0x0000000102e07547 */ /* 0x004fd8000b800000 */
[----:B------:R-:W1:Y:S01]  /*3e50*/  LDCU UR6, c[0x0][0x38c] ;  /* 0x00007180ff0677ac */ /* 0x000e620008000800 */
[----:B------:R-:W-:Y:S02]  /*3e60*/  PLOP3.LUT P2, PT, PT, PT, PT, 0x80, 0x8 ;  /* 0x000000000008781c */ /* 0x000fe40003f4f070 */
[----:B------:R-:W-:Y:S01]  /*3e70*/  SHF.L.U32 R5, R9, 0x1f, RZ ;  /* 0x0000001f09057819 */ /* 0x000fe200000006ff */
[----:B------:R-:W-:Y:S02]  /*3e80*/  ULEA UR10, UR22, UR8, 0x3 ;  /* 0x00000008160a7291 */ /* 0x000fe4000f8e18ff */
[----:B------:R-:W-:Y:S02]  /*3e90*/  ULEA UR11, UR22, UR24, 0x7 ;  /* 0x00000018160b7291 */ /* 0x000fe4000f8e38ff */
[----:B-1----:R-:W-:-:S06]  /*3ea0*/  UISETP.GE.AND UP0, UPT, UR6, 0x1, UPT ;  /* 0x000000010600788c */ /* 0x002fcc000bf06270 */
[----:B------:R-:W-:-:S05]  /*3eb0*/  PLOP3.LUT P0, PT, PT, PT, UP0, 0x80, 0x8 ;  /* 0x000000000008781c */ /* 0x000fca0003f0f008 */
[----:B------:R-:W-:-:S08]  /*3ec0*/  @UP0 ULEA UR6, UR21, UR8, 0x3 ;  /* 0x0000000815060291 */ /* 0x000fd0000f8e18ff */
[----:B------:R-:W-:-:S04]  /*3ed0*/  @P0 SHF.L.U32 R0, R2, 0x1f, RZ ;  /* 0x0000001f02000819 */ /* 0x000fc800000006ff */
[----:B------:R1:W2:Y:S01]  /*3ee0*/  @P0 SYNCS.PHASECHK.TRANS64.TRYWAIT P2, [UR6], R0 ;  /* 0x00000000ff0005a7 */ /* 0x0002a20008041106 */
[----:B------:R-:W3:Y:S02]  /*3ef0*/  SYNCS.PHASECHK.TRANS64.TRYWAIT P0, [UR10+0x170], R5 ;  /* 0x00017005ff0075a7 */ /* 0x000ee4000800110a */
[----:B-123--:R-:W-:Y:S05]  /*3f00*/  @!P0 BRA `(.L_x_82) ;  /* 0x0000005c000c8947 */ /* 0x00efea0003800000 */
.L_x_181:
[----:B------:R-:W-:Y:S01]  /*3f10*/  UMOV UR19, UR20 ;  /* 0x0000001400137c82 */ /* 0x000fe20008000000 */
[----:B------:R-:W-:Y:S05]  /*3f20*/  BRA.U !UP0, `(.L_x_83) ;  /* 0x0000000108987547 */ /* 0x000fea000b800000 */
[----:B------:R-:W-:Y:S02]  /*3f30*/  UIADD3 UR19, UPT, UPT, UR23, UR20, URZ ;  /* 0x0000001417137290 */ /* 0x000fe4000fffe0ff */
[----:B------:R-:W-:Y:S01]  /*3f40*/  UPLOP3.LUT UP3, UPT, UPT, UPT, UPT, 0x40, 0x4 ;  /* 0x000000000004789c */ /* 0x000fe20003f6e870 */
[----:B------:R-:W-:Y:S01]  /*3f50*/  UMOV UR18, UR7 ;  /* 0x0000000700127c82 */ /* 0x000fe20008000000 */
[----:B------:R-:W-:-:S09]  /*3f60*/  UMOV UR17, UR21 ;  /* 0x0000001500117c82 */ /* 0x000fd20008000000 */
.L_x_86:
[----:B--2---:R-:W-:Y:S01]  /*3f70*/  ULEA UR9, UR17, UR8, 0x3 ;  /* 0x0000000811097291 */ /* 0x004fe2000f8e18ff */
[----:B---3--:R-:W-:Y:S11]  /*3f80*/  @P2 BRA `(.L_x_84) ;  /* 0x00000000000c2947 */ /* 0x008ff60003800000 */
[----:B-1----:R-:W-:Y:S04]  /*3f90*/  SHF.L.U32 R5, R2, 0x1f, RZ ;  /* 0x0000001f02057819 */ /* 0x002fe800000006ff */
[----:B------:R-:W1:Y:S02]  /*3fa0*/  SYNCS.PHASECHK.TRANS64.TRYWAIT P0, [UR9], R5 ;  /* 0x00000005ff0075a7 */ /* 0x000e640008001109 */
[----:B-1----:R-:W-:Y:S05]  /*3fb0*/  @!P0 BRA `(.L_x_85) ;  /* 0x0000005800f88947 */ /* 0x002fea0003800000 */
.L_x_84:
[----:B------:R-:W-:Y:S01]  /*3fc0*/  UISETP.NE.AND UP0, UPT, UR18, 0x1, UPT ;  /* 0x000000011200788c */ /* 0x000fe2000bf05270 */
[----:B------:R-:W-:Y:S01]  /*3fd0*/  PLOP3.LUT P2, PT, PT, PT, PT, 0x80, 0x8 ;  /* 0x000000000008781c */ /* 0x000fe20003f4f070 */
[----:B------:R-:W-:Y:S02]  /*3fe0*/  UIADD3 UR21, UPT, UPT, UR17, 0x1, URZ ;  /* 0x0000000111157890 */ /* 0x000fe4000fffe0ff */
[----:B------:R-:W-:Y:S02]  /*3ff0*/  ULEA UR30, UR17, UR15, 0x8 ;  /* 0x0000000f111e7291 */ /* 0x000fe4000f8e40ff */
[----:B------:R-:W-:Y:S01]  /*4000*/  UISETP.NE.AND UP1, UPT, UR21, 0x10, UPT ;  /* 0x000000101500788c */ /* 0x000fe2000bf25270 */
[----:B------:R-:W-:Y:S01]  /*4010*/  PLOP3.LUT P0, PT, PT, PT, UP0, 0x80, 0x8 ;  /* 0x000000000008781c */ /* 0x000fe20003f0f008 */
[----:B------:R-:W-:Y:S02]  /*4020*/  ULEA UR32, UR17, UR14, 0x9 ;  /* 0x0000000e11207291 */ /* 0x000fe4000f8e48ff */
[----:B------:R-:W-:Y:S02]  /*4030*/  USEL UR16, URZ, 0x1, UP1 ;  /* 0x00000001ff107887 */ /* 0x000fe40008800000 */
[----:B------:R-:W-:Y:S02]  /*4040*/  USEL UR21, UR21, URZ, UP1 ;  /* 0x000000ff15157287 */ /* 0x000fe40008800000 */
[----:B------:R-:W-:Y:S02]  /*4050*/  UIADD3 UR36, UPT, UPT, UR30, 0x2, URZ ;  /* 0x000000021e247890 */ /* 0x000fe4000fffe0ff */
[----:B------:R-:W-:Y:S01]  /*4060*/  @UP0 ULEA UR6, UR21, UR8, 0x3 ;  /* 0x0000000815060291 */ /* 0x000fe2000f8e18ff */
[----:B------:R-:W-:Y:S01]  /*4070*/  LOP3.LUT R2, R2, UR16, RZ, 0x3c, !PT ;  /* 0x0000001002027c12 */ /* 0x000fe2000f8e3cff */
[----:B------:R-:W-:Y:S02]  /*4080*/  UIADD3 UR34, UPT, UPT, UR32, 0x2, URZ ;  /* 0x0000000220227890 */ /* 0x000fe4000fffe0ff */
[----:B------:R-:W-:Y:S01]  /*4090*/  UIADD3 UR9, UPT, UPT, UR9, 0x80, URZ ;  /* 0x0000008009097890 */ /* 0x000fe2000fffe0ff */
[----:B-1----:R-:W-:Y:S01]  /*40a0*/  @P0 SHF.L.U32 R0, R2, 0x1f, RZ ;  /* 0x0000001f02000819 */ /* 0x002fe200000006ff */
[----:B------:R-:W-:Y:S01]  /*40b0*/  UMOV UR31, 0x80004020 ;  /* 0x80004020001f7882 */ /* 0x000fe20000000000 */
[----:B------:R-:W-:Y:S01]  /*40c0*/  UMOV UR33, 0x80004020 ;  /* 0x8000402000217882 */ /* 0x000fe20000000000 */
[----:B------:R-:W-:Y:S01]  /*40d0*/  UMOV UR37, 0x80004020 ;  /* 0x8000402000257882 */ /* 0x000fe20000000000 */
[----:B------:R2:W3:Y:S01]  /*40e0*/  @P0 SYNCS.PHASECHK.TRANS64.TRYWAIT P2, [UR6], R0 ;  /* 0x00000000ff0005a7 */ /* 0x0004e20008041106 */
[----:B------:R-:W-:Y:S01]  /*40f0*/  UIADD3 UR20, UPT, UPT, UR20, 0x1, URZ ;  /* 0x0000000114147890 */ /* 0x000fe2000fffe0ff */
[----:B------:R2:W-:Y:S01]  /*4100*/  UTCQMMA.2CTA gdesc[UR32], gdesc[UR30], tmem[UR11], tmem[UR28], idesc[UR29], UP3 ;  /* 0x00ff1c1e200075ea */ /* 0x0005e20009a0030b */
[----:B------:R-:W-:Y:S02]  /*4110*/  UIADD3 UR18, UPT, UPT, UR18, -0x1, URZ ;  /* 0xffffffff12127890 */ /* 0x000fe4000fffe0ff */
[----:B------:R-:W-:Y:S02]  /*4120*/  UISETP.NE.AND UP0, UPT, UR20, UR19, UPT ;  /* 0x000000131400728c */ /* 0x000fe4000bf05270 */
[----:B------:R-:W-:Y:S01]  /*4130*/  UPLOP3.LUT UP3, UPT, UPT, UPT, UPT, 0x80, 0x8 ;  /* 0x000000000008789c */ /* 0x000fe20003f6f070 */
[----:B------:R-:W-:Y:S01]  /*4140*/  UMOV UR35, 0x80004020 ;  /* 0x8000402000237882 */ /* 0x000fe20000000000 */
[----:B------:R-:W-:Y:S01]  /*4150*/  UMOV UR17, UR21 ;  /* 0x0000001500117c82 */ /* 0x000fe20008000000 */
[----:B------:R2:W-:Y:S01]  /*4160*/  UTCQMMA.2CTA gdesc[UR34], gdesc[UR36], tmem[UR11], tmem[UR26], idesc[UR27], UPT ;  /* 0x00ff1a24220075ea */ /* 0x0005e2000ba0030b */
[----:B------:R2:W-:Y:S03]  /*4170*/  UTCBAR.2CTA.MULTICAST [UR9], URZ, UR13 ;  /* 0x000000ff090073e9 */ /* 0x0005e6000820080d */
[----:B------:R-:W-:Y:S05]  /*4180*/  BRA.U UP0, `(.L_x_86) ;  /* 0xfffffffd00787547 */ /* 0x000fea000b83ffff */
.L_x_83:
[----:B------:R-:W-:Y:S01]  /*4190*/  UIADD3 UR10, UPT, UPT, UR10, 0x150, URZ ;  /* 0x000001500a0a7890 */ /* 0x000fe2000fffe0ff */
[----:B------:R-:W-:-:S08]  /*41a0*/  UMOV UR20, UR19 ;  /* 0x0000001300147c82 */ /* 0x000fd00008000000 */
[----:B------:R4:W-:Y:S01]  /*41b0*/  UTCBAR.2CTA.MULTICAST [UR10], URZ, UR12 ;  /* 0x000000ff0a0073e9 */ /* 0x0009e2000820080c */
[----:B------:R-:W-:Y:S02]  /*41c0*/  NOP ;  /* 0x0000000000007918 */ /* 0x000fe40000000000 */
.L_x_81:
[----:B------:R-:W-:Y:S01]  /*41d0*/  UIADD3 UR22, UPT, UPT, UR22, 0x1, URZ ;  /* 0x0000000116167890 */ /* 0x000fe2000fffe0ff */
[----:B------:R-:W-:-:S03]  /*41e0*/  ISETP.NE.AND P0, PT, R8, 0x2, PT ;  /* 0x000000020800780c */ /* 0x000fc60003f05270 */
[----:B------:R-:W-:Y:S01]  /*41f0*/  UISETP.NE.AND UP0, UPT, UR22, 0x4, UPT ;  /* 0x000000041600788c */ /* 0x000fe2000bf05270 */
[----:B-12---:R-:W-:Y:S02]  /*4200*/  SEL R0, RZ, 0x1, P0 ;  /* 0x00000001ff007807 */ /* 0x006fe40000000000 */
[----:B------:R-:W-:Y:S01]  /*4210*/  SEL R8, R8, RZ, P0 ;  /* 0x000000ff08087207 */ /* 0x000fe20000000000 */
[----:B------:R-:W-:Y:S01]  /*4220*/  USEL UR6, URZ, 0x1, UP0 ;  /* 0x00000001ff067887 */ /* 0x000fe20008000000 */
[----:B------:R-:W-:Y:S01]  /*4230*/  LOP3.LUT R3, R3, R0, RZ, 0x3c, !PT ;  /* 0x0000000003037212 */ /* 0x000fe200078e3cff */
[----:B------:R-:W-:-:S04]  /*4240*/  USEL UR22, UR22, URZ, UP0 ;  /* 0x000000ff16167287 */ /* 0x000fc80008000000 */
[----:B------:R-:W-:Y:S01]  /*4250*/  LOP3.LUT R9, R9, UR6, RZ, 0x3c, !PT ;  /* 0x0000000609097c12 */ /* 0x000fe2000f8e3cff */
[----:B------:R-:W-:Y:S07]  /*4260*/  @P1 BRA `(.L_x_87) ;  /* 0xfffffff800b01947 */ /* 0x000fee000383ffff */
[----:B------:R-:W1:Y:S01]  /*4270*/  S2UR UR6, SR_CgaCtaId ;  /* 0x00000000000679c3 */ /* 0x000e620000008800 */
[----:B------:R-:W-:Y:S01]  /*4280*/  ELECT P0, URZ, PT ;  /* 0x0000000000ff782f */ /* 0x000fe20003800000 */
[----:B------:R-:W-:Y:S01]  /*4290*/  HFMA2 R0, -RZ, RZ, 0, 5.9604644775390625e-08 ;  /* 0x00000001ff007431 */ /* 0x000fe200000001ff */
[----:B------:R-:W-:-:S05]  /*42a0*/  UMOV UR7, 0x40 ;  /* 0x0000004000077882 */ /* 0x000fca0000000000 */
[----:B------:R-:W-:Y:S01]  /*42b0*/  UVIRTCOUNT.DEALLOC.SMPOOL 0x80 ;  /* 0x000000800000784c */ /* 0x000fe20000000000 */
[----:B------:R-:W-:Y:S02]  /*42c0*/  UISETP.NE.AND UP0, UPT, UR5, URZ, UPT ;  /* 0x000000ff0500728c */ /* 0x000fe4000bf05270 */
[----:B-1----:R-:W-:-:S09]  /*42d0*/  ULEA UR6, UR6, UR7, 0x18 ;  /* 0x0000000706067291 */ /* 0x002fd2000f8ec0ff */
[----:B------:R1:W-:Y:S01]  /*42e0*/  @P0 STS.U8 [UR6+0x1c], R0 ;  /* 0x00001c00ff000988 */ /* 0x0003e20008000006 */
[----:B------:R-:W-:Y:S05]  /*42f0*/  BRA.U UP0, `(.L_x_88) ;  /* 0x0000000100a07547 */ /* 0x000fea000b800000 */
[----:B------:R-:W-:Y:S01]  /*4300*/  UIADD3 UR5, UPT, UPT, UR8, 0x170, URZ ;  /* 0x0000017008057890 */ /* 0x000fe2000fffe0ff */
[----:B------:R-:W-:-:S03]  /*4310*/  SHF.L.U32 R3, R9, 0x1f, RZ ;  /* 0x0000001f09037819 */ /* 0x000fc600000006ff */
[----:B------:R-:W-:-:S09]  /*4320*/  ULEA UR7, UR22, UR5, 0x3 ;  /* 0x0000000516077291 */ /* 0x000fd2000f8e18ff */
[----:B------:R-:W2:Y:S02]  /*4330*/  SYNCS.PHASECHK.TRANS64.TRYWAIT P0, [UR7], R3 ;  /* 0x00000003ff0075a7 */ /* 0x000ea40008001107 */
[----:B--2---:R-:W-:Y:S05]  /*4340*/  @!P0 BRA `(.L_x_89) ;  /* 0x00000058002c8947 */ /* 0x004fea0003800000 */
.L_x_184:
[----:B------:R-:W-:-:S04]  /*4350*/  UIADD3 UR9, UPT, UPT, UR22, 0x1, URZ ;  /* 0x0000000116097890 */ /* 0x000fc8000fffe0ff */
[----:B------:R-:W-:-:S04]  /*4360*/  UISETP.NE.AND UP1, UPT, UR9, 0x4, UPT ;  /* 0x000000040900788c */ /* 0x000fc8000bf25270 */
[----:B----4-:R-:W-:Y:S02]  /*4370*/  USEL UR10, URZ, 0x1, UP1 ;  /* 0x00000001ff0a7887 */ /* 0x010fe40008800000 */
[----:B------:R-:W-:-:S04]  /*4380*/  USEL UR9, UR9, URZ, UP1 ;  /* 0x000000ff09097287 */ /* 0x000fc80008800000 */
[----:B------:R-:W-:Y:S01]  /*4390*/  ULEA UR7, UR9, UR5, 0x3 ;  /* 0x0000000509077291 */ /* 0x000fe2000f8e18ff */
[----:B------:R-:W-:-:S04]  /*43a0*/  LOP3.LUT R2, R9, UR10, RZ, 0x3c, !PT ;  /* 0x0000000a09027c12 */ /* 0x000fc8000f8e3cff */
[----:B-1----:R-:W-:-:S04]  /*43b0*/  SHF.L.U32 R3, R2, 0x1f, RZ ;  /* 0x0000001f02037819 */ /* 0x002fc800000006ff */
[----:B------:R-:W1:Y:S02]  /*43c0*/  SYNCS.PHASECHK.TRANS64.TRYWAIT P0, [UR7], R3 ;  /* 0x00000003ff0075a7 */ /* 0x000e640008001107 */
[----:B-1----:R-:W-:Y:S05]  /*43d0*/  @!P0 BRA `(.L_x_90) ;  /* 0x0000005800208947 */ /* 0x002fea0003800000 */
.L_x_186:
        /* <DEDUP_REMOVED lines=9> */
.L_x_188:
[----:B------:R-:W-:-:S04]  /*4470*/  UIADD3 UR9, UPT, UPT, UR9, 0x1, URZ ;  /* 0x0000000109097890 */ /* 0x000fc8000fffe0ff */
[----:B------:R-:W-:-:S04]  /*4480*/  UISETP.NE.AND UP1, UPT, UR9, 0x4, UPT ;  /* 0x000000040900788c */ /* 0x000fc8000bf25270 */
[----:B------:R-:W-:Y:S02]  /*4490*/  USEL UR7, URZ, 0x1, UP1 ;  /* 0x00000001ff077887 */ /* 0x000fe40008800000 */
[----:B------:R-:W-:-:S04]  /*44a0*/  USEL UR9, UR9, URZ, UP1 ;  /* 0x000000ff09097287 */ /* 0x000fc80008800000 */
[----:B------:R-:W-:Y:S01]  /*44b0*/  ULEA UR9, UR9, UR5, 0x3 ;  /* 0x0000000509097291 */ /* 0x000fe2000f8e18ff */
[----:B-1----:R-:W-:-:S04]  /*44c0*/  LOP3.LUT R3, R2, UR7, RZ, 0x3c, !PT ;  /* 0x0000000702037c12 */ /* 0x002fc8000f8e3cff */
[----:B------:R-:W-:Y:S01]  /*44d0*/  SHF.L.U32 R3, R3, 0x1f, RZ ;  /* 0x0000001f03037819 */ /* 0x000fe200000006ff */
[----:B------:R-:W-:-:S04]  /*44e0*/  IMAD.U32 R0, RZ, RZ, UR9 ;  /* 0x00000009ff007e24 */ /* 0x000fc8000f8e00ff */
[----:B------:R1:W2:Y:S03]  /*44f0*/  SYNCS.PHASECHK.TRANS64.TRYWAIT P0, [R0+URZ], R3 ;  /* 0x00000003000075a7 */ /* 0x0002a600080011ff */
[----:B--2---:R-:W-:Y:S05]  /*4500*/  @!P0 NANOSLEEP.SYNCS 0x989680 ;  /* 0x009896800000895d */ /* 0x004fea0003900000 */
[----:B------:R-:W2:Y:S02]  /*4510*/  @!P0 SYNCS.PHASECHK.TRANS64 P0, [R0+URZ], R3 ;  /* 0x00000003000085a7 */ /* 0x000ea400080010ff */
[----:B--2---:R-:W-:Y:S05]  /*4520*/  @P0 BRA `(.L_x_92) ;  /* 0x0000000000200947 */ /* 0x004fea0003800000 */
.L_x_93:
[----:B--2---:R2:W4:Y:S02]  /*4530*/  SYNCS.PHASECHK.TRANS64.TRYWAIT P0, [R0+URZ], R3 ;  /* 0x00000003000075a7 */ /* 0x00452400080011ff */
[----:B----4-:R-:W-:Y:S05]  /*4540*/  @!P0 NANOSLEEP.SYNCS 0x989680 ;  /* 0x009896800000895d */ /* 0x010fea0003900000 */
[----:B------:R-:W4:Y:S02]  /*4550*/  @!P0 SYNCS.PHASECHK.TRANS64 P0, [R0+URZ], R3 ;  /* 0x00000003000085a7 */ /* 0x000f2400080010ff */
[----:B----4-:R-:W-:Y:S05]  /*4560*/  @!P0 BRA `(.L_x_93) ;  /* 0xfffffffc00f08947 */ /* 0x010fea000383ffff */
[----:B------:R-:W-:Y:S05]  /*4570*/  BRA `(.L_x_92) ;  /* 0x00000000000c7947 */ /* 0x000fea0003800000 */
.L_x_88:
[----:B------:R-:W-:-:S04]  /*4580*/  UIADD3 UR5, UPT, UPT, UR8, 0x1b0, URZ ;  /* 0x000001b008057890 */ /* 0x000fc8000fffe0ff */
[----:B------:R-:W-:-:S09]  /*4590*/  UPRMT UR5, UR4, 0x654, UR5 ;  /* 0x0000065404057896 */ /* 0x000fd20008000005 */
[----:B------:R-:W-:Y:S03]  /*45a0*/  SYNCS.ARRIVE.TRANS64.RED.A1T0 RZ, [UR5], RZ ;  /* 0x000000ffffff79a7 */ /* 0x000fe60008100405 */
.L_x_92:
[----:B-12---:R-:W-:Y:S01]  /*45b0*/  SHF.L.U32 R3, RZ, 0x1f, RZ ;  /* 0x0000001fff037819 */ /* 0x006fe200000006ff */
[----:B------:R-:W-:Y:S01]  /*45c0*/  UIADD3 UR5, UPT, UPT, UR8, 0x1b0, URZ ;  /* 0x000001b008057890 */ /* 0x000fe2000fffe0ff */
[----:B------:R-:W-:Y:S02]  /*45d0*/  PLOP3.LUT P0, PT, PT, PT, UP0, 0x80, 0x8 ;  /* 0x000000000008781c */ /* 0x000fe40003f0f008 */
[----:B------:R-:W1:Y:S02]  /*45e0*/  SYNCS.PHASECHK.TRANS64.TRYWAIT P1, [UR8+0x1b0], R3 ;  /* 0x0001b003ff0075a7 */ /* 0x000e640008021108 */
[----:B-1----:R-:W-:Y:S09]  /*45f0*/  @!P1 BRA `(.L_x_94) ;  /* 0x0000005400c89947 */ /* 0x002ff20003800000 */
.L_x_190:
[----:B------:R-:W-:Y:S01]  /*4600*/  @!UP0 UPRMT UR5, UR4, 0x654, UR5 ;  /* 0x0000065404058896 */ /* 0x000fe20008000005 */
[----:B------:R-:W-:Y:S02]  /*4610*/  UMOV UR8, 0xffff ;  /* 0x0000ffff00087882 */ /* 0x000fe40000000000 */
[----:B------:R-:W-:-:S06]  /*4620*/  UMOV UR4, 0x1 ;  /* 0x0000000100047882 */ /* 0x000fcc0000000000 */
[----:B------:R-:W-:Y:S01]  /*4630*/  @!P0 SYNCS.ARRIVE.TRANS64.RED.A1T0 RZ, [UR5], RZ ;  /* 0x000000ffffff89a7 */ /* 0x000fe20008100405 */
[----:B------:R-:W-:Y:S01]  /*4640*/  NOP ;  /* 0x0000000000007918 */ /* 0x000fe20000000000 */
[----:B-1----:R-:W1:Y:S01]  /*4650*/  LDS R0, [UR6+0x14] ;  /* 0x00001406ff007984 */ /* 0x002e620008000800 */
[----:B------:R-:W-:-:S04]  /*4660*/  ULOP3.LUT UR5, UR24, 0xffff, URZ, 0xc0, !UPT ;  /* 0x0000ffff18057892 */ /* 0x000fc8000f8ec0ff */
[----:B------:R-:W-:-:S04]  /*4670*/  USHF.R.U32.HI UR5, URZ, 0x5, UR5 ;  /* 0x00000005ff057899 */ /* 0x000fc80008011605 */
[----:B------:R-:W-:Y:S02]  /*4680*/  USHF.L.U32 UR8, UR8, UR5, URZ ;  /* 0x0000000508087299 */ /* 0x000fe400080006ff */
[----:B------:R-:W-:-:S04]  /*4690*/  USHF.L.U32 UR4, UR4, UR5, URZ ;  /* 0x0000000504047299 */ /* 0x000fc800080006ff */
[----:B-1----:R-:W-:-:S04]  /*46a0*/  LOP3.LUT R0, R0, UR8, RZ, 0xc0, !PT ;  /* 0x0000000800007c12 */ /* 0x002fc8000f8ec0ff */
[----:B------:R-:W-:-:S13]  /*46b0*/  ISETP.NE.AND P0, PT, R0, UR8, PT ;  /* 0x0000000800007c0c */ /* 0x000fda000bf05270 */
[----:B------:R-:W-:Y:S05]  /*46c0*/  @P0 BRA `(.L_x_95) ;  /* 0x0000000000580947 */ /* 0x000fea0003800000 */
[----:B------:R-:W1:Y:S02]  /*46d0*/  LDS R0, [UR6+0x18] ;  /* 0x00001806ff007984 */ /* 0x000e640008000800 */
[----:B-1----:R-:W-:-:S04]  /*46e0*/  LOP3.LUT R0, R0, UR4, RZ, 0xc0, !PT ;  /* 0x0000000400007c12 */ /* 0x002fc8000f8ec0ff */
[----:B------:R-:W-:-:S13]  /*46f0*/  ISETP.NE.AND P0, PT, R0, UR4, PT ;  /* 0x0000000400007c0c */ /* 0x000fda000bf05270 */
[----:B------:R-:W-:Y:S05]  /*4700*/  @P0 BRA `(.L_x_96) ;  /* 0x00000000003c0947 */ /* 0x000fea0003800000 */
[----:B------:R-:W1:Y:S01]  /*4710*/  S2R R2, SR_LANEID ;  /* 0x0000000000027919 */ /* 0x000e620000000000 */
[----:B------:R-:W-:Y:S01]  /*4720*/  ULOP3.LUT UR8, URZ, UR8, URZ, 0x33, !UPT ;  /* 0x00000008ff087292 */ /* 0x000fe2000f8e33ff */
[----:B------:R-:W-:Y:S01]  /*4730*/  LOP3.LUT R4, RZ, UR4, RZ, 0x33, !PT ;  /* 0x00000004ff047c12 */ /* 0x000fe2000f8e33ff */
[----:B------:R-:W-:Y:S02]  /*4740*/  VOTEU.ANY UR7, UPT, PT ;  /* 0x0000000000077886 */ /* 0x000fe400038e0100 */
[----:B------:R-:W-:Y:S01]  /*4750*/  UFLO.U32 UR7, UR7 ;  /* 0x00000007000772bd */ /* 0x000fe200080e0000 */
[----:B------:R-:W2:Y:S01]  /*4760*/  REDUX UR4, R4 ;  /* 0x00000000040473c4 */ /* 0x000ea20000000000 */
[----:B------:R-:W-:-:S06]  /*4770*/  IMAD.U32 R0, RZ, RZ, UR8 ;  /* 0x00000008ff007e24 */ /* 0x000fcc000f8e00ff */
[----:B------:R1:W-:Y:S01]  /*4780*/  UTCATOMSWS.AND URZ, UR8 ;  /* 0x0000000800ff79e3 */ /* 0x0003e20008000000 */
[----:B------:R-:W3:Y:S01]  /*4790*/  REDUX UR5, R0 ;  /* 0x00000000000573c4 */ /* 0x000ee20000000000 */
[----:B-1----:R-:W-:Y:S01]  /*47a0*/  ISETP.EQ.U32.AND P0, PT, R2, UR7, PT ;  /* 0x0000000702007c0c */ /* 0x002fe2000bf02070 */
[----:B--2---:R-:W-:Y:S01]  /*47b0*/  IMAD.U32 R2, RZ, RZ, UR4 ;  /* 0x00000004ff027e24 */ /* 0x004fe2000f8e00ff */
[----:B---3--:R-:W-:-:S11]  /*47c0*/  MOV R3, UR5 ;  /* 0x0000000500037c02 */ /* 0x008fd60008000f00 */
[----:B------:R1:W-:Y:S04]  /*47d0*/  @P0 ATOMS.AND RZ, [UR6+0x14], R3 ;  /* 0x00001403ffff098c */ /* 0x0003e8000a800006 */
[----:B------:R1:W-:Y:S01]  /*47e0*/  @P0 ATOMS.AND RZ, [UR6+0x18], R2 ;  /* 0x00001802ffff098c */ /* 0x0003e2000a800006 */
[----:B------:R-:W-:Y:S05]  /*47f0*/  BRA `(.L_x_97) ;  /* 0x0000000000147947 */ /* 0x000fea0003800000 */
.L_x_96:
[----:B------:R-:W-:Y:S02]  /*4800*/  MOV R2, 0x4820 ;  /* 0x0000482000027802 */ /* 0x000fe40000000f00 */
[----:B---345:R-:W-:Y:S05]  /*4810*/  CALL.REL.NOINC `($__internal_0_$__cuda_sm10x_tcgen05_guardrail_trap_col_being_dealloced_not_returned_by_alloc) ;  /* 0x00000058001c7944 */ /* 0x038fea0003c00000 */
[----:B------:R-:W-:Y:S05]  /*4820*/  BRA `(.L_x_97) ;  /* 0x0000000000087947 */ /* 0x000fea0003800000 */
.L_x_95:
[----:B------:R-:W-:Y:S02]  /*4830*/  MOV R2, 0x4850 ;  /* 0x0000485000027802 */ /* 0x000fe40000000f00 */
[----:B---345:R-:W-:Y:S05]  /*4840*/  CALL.REL.NOINC `($__internal_2_$__cuda_sm10x_tcgen05_guardrail_trap_unallocated_columns_being_dealloced) ;  /* 0x0000005800287944 */ /* 0x038fea0003c00000 */
.L_x_97:
[----:B------:R-:W-:Y:S01]  /*4850*/  NOP ;  /* 0x0000000000007918 */ /* 0x000fe20000000000 */
[----:B----4-:R-:W-:Y:S05]  /*4860*/  EXIT ;  /* 0x000000000000794d */ /* 0x010fea0003800000 */
.L_x_68:
[----:B------:R-:W-:-:S09]  /*4870*/  UISETP.NE.OR UP5, UPT, UR10, 0x3, !UP5 ;  /* 0x000000030a00788c */ /* 0x000fd2000efa5670 */
[----:B------:R-:W-:Y:S05]  /*4880*/  BRA.U UP5, `(.L_x_98) ;  /* 0x0000000d05407547 */ /* 0x000fea000b800000 */
[----:B------:R-:W1:Y:S01]  /*4890*/  LDC R0, c[0x0][0xb30] ;  /* 0x0002cc00ff007b82 */ /* 0x000e620000000800 */
[----:B------:R-:W2:Y:S01]  /*48a0*/  LDCU.64 UR8, c[0x0][0x888] ;  /* 0x00011100ff0877ac */ /* 0x000ea20008000a00 */
[----:B------:R-:W-:Y:S02]  /*48b0*/  HFMA2 R29, -RZ, RZ, 0, 0 ;  /* 0x00000000ff1d7431 */ /* 0x000fe400000001ff */
[----:B------:R-:W-:Y:S01]  /*48c0*/  IMAD.MOV.U32 R31, RZ, RZ, 0x1 ;  /* 0x00000001ff1f7424 */ /* 0x000fe200078e00ff */
[----:B------:R-:W-:Y:S01]  /*48d0*/  MOV R23, 0x2000 ;  /* 0x0000200000177802 */ /* 0x000fe20000000f00 */
[----:B------:R-:W3:Y:S01]  /*48e0*/  LDCU.64 UR4, c[0x0][0x890] ;  /* 0x00011200ff0477ac */ /* 0x000ee20008000a00 */
[----:B------:R-:W-:Y:S01]  /*48f0*/  IMAD.MOV.U32 R30, RZ, RZ, RZ ;  /* 0x000000ffff1e7224 */ /* 0x000fe200078e00ff */
[----:B------:R-:W4:Y:S01]  /*4900*/  LDC R19, c[0x0][0x370] ;  /* 0x0000dc00ff137b82 */ /* 0x000f220000000800 */
[----:B------:R-:W-:Y:S01]  /*4910*/  UMOV UR6, 0x400 ;  /* 0x0000040000067882 */ /* 0x000fe20000000000 */
[----:B------:R-:W-:-:S02]  /*4920*/  UPLOP3.LUT UP1, UPT, UPT, UPT, UPT, 0x40, 0x4 ;  /* 0x000000000004789c */ /* 0x000fc40003f2e870 */
[----:B------:R-:W-:-:S04]  /*4930*/  ULEA UR6, UR37, UR6, 0x18 ;  /* 0x0000000625067291 */ /* 0x000fc8000f8ec0ff */
[----:B------:R-:W4:Y:S01]  /*4940*/  LDC R2, c[0x0][0xb0c] ;  /* 0x0002c300ff027b82 */ /* 0x000f220000000800 */
[----:B------:R-:W-:Y:S02]  /*4950*/  UIADD3 UR13, UPT, UPT, UR6, 0x108, URZ ;  /* 0x00000108060d7890 */ /* 0x000fe4000fffe0ff */
[----:B--2---:R-:W-:Y:S02]  /*4960*/  UISETP.NE.U32.AND UP2, UPT, UR8, URZ, UPT ;  /* 0x000000ff0800728c */ /* 0x004fe4000bf45070 */
[----:B------:R-:W-:Y:S02]  /*4970*/  UIADD3 UR17, UPT, UPT, UR6, 0x100, URZ ;  /* 0x0000010006117890 */ /* 0x000fe4000fffe0ff */
[----:B---3--:R-:W-:Y:S01]  /*4980*/  UISETP.NE.U32.AND UP3, UPT, UR4, URZ, UPT ;  /* 0x000000ff0400728c */ /* 0x008fe2000bf65070 */
[----:B------:R-:W2:Y:S01]  /*4990*/  LDC R18, c[0x0][0xb20] ;  /* 0x0002c800ff127b82 */ /* 0x000ea20000000800 */
[----:B-1----:R-:W-:Y:S01]  /*49a0*/  ISETP.NE.AND P1, PT, R0, 0x1, PT ;  /* 0x000000010000780c */ /* 0x002fe20003f25270 */
[----:B------:R-:W-:-:S02]  /*49b0*/  UISETP.NE.AND.EX UP2, UPT, UR9, URZ, UPT, UP2 ;  /* 0x000000ff0900728c */ /* 0x000fc4000bf45320 */
[----:B------:R-:W-:Y:S02]  /*49c0*/  UPRMT UR13, UR37, 0x654, UR13 ;  /* 0x00000654250d7896 */ /* 0x000fe4000800000d */
[----:B------:R-:W-:Y:S02]  /*49d0*/  UISETP.NE.AND.EX UP3, UPT, UR5, URZ, UPT, UP3 ;  /* 0x000000ff0500728c */ /* 0x000fe4000bf65330 */
[----:B------:R-:W1:Y:S08]  /*49e0*/  LDC.64 R32, c[0x0][0x348] ;  /* 0x0000d200ff207b82 */ /* 0x000e700000000a00 */
[----:B------:R-:W3:Y:S08]  /*49f0*/  LDC.64 R16, c[0x0][0xb10] ;  /* 0x0002c400ff107b82 */ /* 0x000ef00000000a00 */
[----:B------:R-:W1:Y:S08]  /*4a00*/  LDC.64 R6, c[0x0][0xb18] ;  /* 0x0002c600ff067b82 */ /* 0x000e700000000a00 */
[----:B------:R-:W1:Y:S08]  /*4a10*/  LDC.64 R4, c[0x0][0xb28] ;  /* 0x0002ca00ff047b82 */ /* 0x000e700000000a00 */
[----:B--2-4-:R-:W1:Y:S02]  /*4a20*/  LDC R22, c[0x0][0x374] ;  /* 0x0000dd00ff167b82 */ /* 0x014e640000000800 */
.L_x_107:
[C---:B------:R-:W-:Y:S02]  /*4a30*/  LEA R0, R30.reuse, UR6, 0x3 ;  /* 0x000000061e007c11 */ /* 0x040fe4000f8e18ff */
[----:B------:R-:W-:Y:S02]  /*4a40*/  SHF.L.U32 R3, R29, 0x1f, RZ ;  /* 0x0000001f1d037819 */ /* 0x000fe400000006ff */
[----:B------:R-:W-:Y:S02]  /*4a50*/  LEA R24, R30, UR6, 0x4 ;  /* 0x000000061e187c11 */ /* 0x000fe4000f8e20ff */
[----:B--2---:R-:W2:Y:S02]  /*4a60*/  SYNCS.PHASECHK.TRANS64.TRYWAIT P0, [R0+URZ+0x130], R3 ;  /* 0x00013003000075a7 */ /* 0x004ea400080011ff */
[----:B--2---:R-:W-:Y:S05]  /*4a70*/  @!P0 BRA `(.L_x_99) ;  /* 0x0000005000c08947 */ /* 0x004fea0003800000 */
.L_x_191:
[----:B------:R-:W-:Y:S01]  /*4a80*/  ISETP.GE.AND P0, PT, R72, 0x1, PT ;  /* 0x000000014800780c */ /* 0x000fe20003f06270 */
[----:B------:R-:W4:Y:S01]  /*4a90*/  LDS.128 R24, [R24+0x1c0] ;  /* 0x0001c00018187984 */ /* 0x000f220000000c00 */
[----:B--2---:R-:W-:Y:S01]  /*4aa0*/  VIADD R0, R0, 0x140 ;  /* 0x0000014000007836 */ /* 0x004fe20000000000 */
[----:B------:R-:W-:Y:S01]  /*4ab0*/  @!PT LDS RZ, [RZ] ;  /* 0x00000000fffff984 */ /* 0x000fe20000000800 */
[----:B------:R-:W-:Y:S01]  /*4ac0*/  @!PT LDS RZ, [RZ] ;  /* 0x00000000fffff984 */ /* 0x000fe20000000800 */
[----:B------:R-:W-:Y:S01]  /*4ad0*/  @!PT LDS RZ, [RZ] ;  /* 0x00000000fffff984 */ /* 0x000fe20000000800 */
[----:B------:R-:W-:Y:S01]  /*4ae0*/  @!PT LDS RZ, [RZ] ;  /* 0x00000000fffff984 */ /* 0x000fe20000000800 */
[----:B------:R2:W-:Y:S06]  /*4af0*/  MEMBAR.ALL.CTA ;  /* 0x0000000000007992 */ /* 0x0005ec0000008000 */
[----:B--2---:R-:W2:Y:S01]  /*4b00*/  FENCE.VIEW.ASYNC.S ;  /* 0x00000000000073c6 */ /* 0x004ea20000000000 */
[----:B------:R-:W-:Y:S04]  /*4b10*/  PRMT R0, RZ, 0x654, R0 ;  /* 0x00000654ff007816 */ /* 0x000fe80000000000 */
[----:B--2---:R2:W-:Y:S01]  /*4b20*/  SYNCS.ARRIVE.TRANS64.RED.A1T0 RZ, [R0+URZ], RZ ;  /* 0x000000ff00ff79a7 */ /* 0x0045e200081004ff */
[----:B----4-:R-:W-:Y:S11]  /*4b30*/  LOP3.LUT P3, RZ, R26, 0x1, RZ, 0xc0, !PT ;  /* 0x000000011aff7812 */ /* 0x010ff6000786c0ff */
[----:B------:R-:W-:Y:S02]  /*4b40*/  @!UPT UIADD3 URZ, UPT, UPT, URZ, URZ, URZ ;  /* 0x000000fffffff290 */ /* 0x000fe4000fffe0ff */
[----:B------:R-:W-:Y:S02]  /*4b50*/  @P3 MOV R13, R24 ;  /* 0x00000018000d3202 */ /* 0x000fe40000000f00 */
[----:B------:R-:W-:Y:S01]  /*4b60*/  @P3 LOP3.LUT R8, R25, 0xffff, RZ, 0xc0, !PT ;  /* 0x0000ffff19083812 */ /* 0x000fe200078ec0ff */
[----:B--2---:R-:W-:Y:S06]  /*4b70*/  @!P0 BRA `(.L_x_100) ;  /* 0x0000000000a48947 */ /* 0x004fec0003800000 */
[----:B-1----:R-:W-:Y:S01]  /*4b80*/  IMAD.HI.U32 R35, R22, R7, RZ ;  /* 0x0000000716237227 */ /* 0x002fe200078e00ff */
[----:B------:R-:W-:Y:S02]  /*4b90*/  ISETP.NE.AND P0, PT, R6, 0x1, PT ;  /* 0x000000010600780c */ /* 0x000fe40003f05270 */
[----:B------:R-:W-:Y:S01]  /*4ba0*/  ISETP.NE.AND P2, PT, R72, 0x1, PT ;  /* 0x000000014800780c */ /* 0x000fe20003f45270 */
[----:B---3--:R-:W-:Y:S01]  /*4bb0*/  IMAD.HI.U32 R34, R19, R16, RZ ;  /* 0x0000001013227227 */ /* 0x008fe200078e00ff */
[----:B------:R-:W-:Y:S02]  /*4bc0*/  SHF.R.U32.HI R35, RZ, R18, R35 ;  /* 0x00000012ff237219 */ /* 0x000fe40000011623 */
[----:B------:R-:W-:Y:S01]  /*4bd0*/  ISETP.NE.AND P4, PT, R2, 0x1, PT ;  /* 0x000000010200780c */ /* 0x000fe20003f85270 */
[----:B------:R-:W-:Y:S01]  /*4be0*/  IMAD.HI.U32 R36, R13, R16, RZ ;  /* 0x000000100d247227 */ /* 0x000fe200078e00ff */
[----:B------:R-:W-:Y:S02]  /*4bf0*/  SHF.R.U32.HI R34, RZ, R17, R34 ;  /* 0x00000011ff227219 */ /* 0x000fe40000011622 */
[----:B------:R-:W-:Y:S01]  /*4c00*/  SEL R3, R22, R35, !P0 ;  /* 0x0000002316037207 */ /* 0x000fe20004000000 */
[C---:B------:R-:W-:Y:S01]  /*4c10*/  IMAD.HI.U32 R35, R8.reuse, R7, RZ ;  /* 0x0000000708237227 */ /* 0x040fe200078e00ff */
[----:B------:R-:W-:Y:S02]  /*4c20*/  SEL R11, R19, R34, !P4 ;  /* 0x00000022130b7207 */ /* 0x000fe40006000000 */
[----:B------:R-:W-:Y:S01]  /*4c30*/  SHF.R.U32.HI R36, RZ, R17, R36 ;  /* 0x00000011ff247219 */ /* 0x000fe20000011624 */
[----:B------:R-:W-:Y:S01]  /*4c40*/  IMAD.HI.U32 R38, R3, R4, RZ ;  /* 0x0000000403267227 */ /* 0x000fe200078e00ff */
[----:B------:R-:W-:Y:S03]  /*4c50*/  SHF.R.U32.HI R35, RZ, R18, R35 ;  /* 0x00000012ff237219 */ /* 0x000fe60000011623 */
[----:B------:R-:W-:Y:S01]  /*4c60*/  IMAD.HI.U32 R34, R11, R4, RZ ;  /* 0x000000040b227227 */ /* 0x000fe200078e00ff */
[----:B------:R-:W-:Y:S02]  /*4c70*/  @P2 SHF.R.U32.HI R3, RZ, R5, R38 ;  /* 0x00000005ff032219 */ /* 0x000fe40000011626 */
[----:B------:R-:W-:Y:S02]  /*4c80*/  SEL R9, R8, R35, !P0 ;  /* 0x0000002308097207 */ /* 0x000fe40004000000 */
[----:B------:R-:W-:Y:S01]  /*4c90*/  @P2 SHF.R.U32.HI R11, RZ, R5, R34 ;  /* 0x00000005ff0b2219 */ /* 0x000fe20000011622 */
[C---:B------:R-:W-:Y:S01]  /*4ca0*/  IMAD R10, R72.reuse, R3, RZ ;  /* 0x00000003480a7224 */ /* 0x040fe200078e02ff */
[----:B------:R-:W-:Y:S01]  /*4cb0*/  SEL R3, R13, R36, !P4 ;  /* 0x000000240d037207 */ /* 0x000fe20006000000 */
[C---:B------:R-:W-:Y:S03]  /*4cc0*/  IMAD.HI.U32 R14, R9.reuse, R4, RZ ;  /* 0x00000004090e7227 */ /* 0x040fe600078e00ff */
[----:B------:R-:W-:Y:S01]  /*4cd0*/  ISETP.GE.AND P0, PT, R9, R10, PT ;  /* 0x0000000a0900720c */ /* 0x000fe20003f06270 */
[C---:B------:R-:W-:Y:S01]  /*4ce0*/  IMAD R12, R72.reuse, R11, RZ ;  /* 0x0000000b480c7224 */ /* 0x040fe200078e02ff */
[-C--:B------:R-:W-:Y:S04]  /*4cf0*/  SHF.R.U32.HI R14, RZ, R5.reuse, R14 ;  /* 0x00000005ff0e7219 */ /* 0x080fe8000001160e */
[----:B------:R-:W-:Y:S02]  /*4d00*/  ISETP.GE.OR P0, PT, R3, R12, P0 ;  /* 0x0000000c0300720c */ /* 0x000fe40000706670 */
[----:B------:R-:W-:Y:S05]  /*4d10*/  SEL R15, R9, R14, !P2 ;  /* 0x0000000e090f7207 */ /* 0x000fea0005000000 */
[----:B------:R-:W-:Y:S04]  /*4d20*/  IMAD.MOV R14, RZ, RZ, -R15 ;  /* 0x000000ffff0e7224 */ /* 0x000fe800078e0a0f */
[----:B------:R-:W-:Y:S02]  /*4d30*/  IMAD R14, R72, R14, R9 ;  /* 0x0000000e480e7224 */ /* 0x000fe400078e0209 */
[C---:B------:R-:W-:Y:S05]  /*4d40*/  @!P0 IMAD.HI.U32 R10, R3.reuse, R4, RZ ;  /* 0x00000004030a8227 */ /* 0x040fea00078e00ff */
[----:B------:R-:W-:Y:S04]  /*4d50*/  @!P0 SHF.R.U32.HI R10, RZ, R5, R10 ;  /* 0x00000005ff0a8219 */ /* 0x000fe8000001160a */
[----:B------:R-:W-:Y:S01]  /*4d60*/  @!P0 SEL R0, R3, R10, !P2 ;  /* 0x0000000a03008207 */ /* 0x000fe20005000000 */
[----:B------:R-:W-:Y:S03]  /*4d70*/  IMAD.MOV R10, RZ, RZ, -R3 ;  /* 0x000000ffff0a7224 */ /* 0x000fe600078e0a03 */
[----:B------:R-:W-:Y:S01]  /*4d80*/  @!P0 IADD3 R15, PT, PT, R15, -R0, RZ ;  /* 0x800000000f0f8210 */ /* 0x000fe20007ffe0ff */
[----:B------:R-:W-:Y:S01]  /*4d90*/  @!P0 IMAD R0, R11, R14, R0 ;  /* 0x0000000e0b008224 */ /* 0x000fe200078e0200 */
[----:B------:R-:W-:Y:S01]  /*4da0*/  IADD3 R11, PT, PT, -R9, RZ, RZ ;  /* 0x000000ff090b7210 */ /* 0x000fe20007ffe1ff */
[----:B------:R-:W-:Y:S02]  /*4db0*/  IMAD R13, R2, R10, R13 ;  /* 0x0000000a020d7224 */ /* 0x000fe400078e020d */
[----:B------:R-:W-:Y:S02]  /*4dc0*/  @!P0 IMAD R9, R15, R72, R3 ;  /* 0x000000480f098224 */ /* 0x000fe400078e0203 */
[----:B------:R-:W-:Y:S02]  /*4dd0*/  @!P0 IMAD.MOV.U32 R3, RZ, RZ, R0 ;  /* 0x000000ffff038224 */ /* 0x000fe400078e0000 */
[----:B------:R-:W-:Y:S02]  /*4de0*/  IMAD R8, R6, R11, R8 ;  /* 0x0000000b06087224 */ /* 0x000fe400078e0208 */
[----:B------:R-:W-:Y:S02]  /*4df0*/  IMAD R13, R3, R2, R13 ;  /* 0x00000002030d7224 */ /* 0x000fe400078e020d */
[----:B------:R-:W-:Y:S02]  /*4e00*/  IMAD R8, R9, R6, R8 ;  /* 0x0000000609087224 */ /* 0x000fe400078e0208 */
.L_x_100:
[----:B------:R-:W-:Y:S05]  /*4e10*/  BRA.U UP1, `(.L_x_101) ;  /* 0x0000000101107547 */ /* 0x000fea000b800000 */
[----:B------:R-:W-:Y:S04]  /*4e20*/  MOV R0, UR7 ;  /* 0x0000000700007c02 */ /* 0x000fe80008000f00 */
[----:B------:R-:W-:Y:S04]  /*4e30*/  SHF.L.U32 R3, R0, 0x1f, RZ ;  /* 0x0000001f00037819 */ /* 0x000fe800000006ff */
[----:B------:R-:W2:Y:S02]  /*4e40*/  SYNCS.PHASECHK.TRANS64.TRYWAIT P0, [UR6+0x128], R3 ;  /* 0x00012803ff0075a7 */ /* 0x000ea40008001106 */
[----:B--2---:R-:W-:Y:S05]  /*4e50*/  @!P0 BRA `(.L_x_102) ;  /* 0x0000004c00dc8947 */ /* 0x004fea0003800000 */
.L_x_101:
[----:B------:R-:W-:Y:S02]  /*4e60*/  R2UR UR19, R21 ;  /* 0x00000000151372ca */ /* 0x000fe400000e0000 */
[----:B------:R-:W-:Y:S02]  /*4e70*/  R2UR UR18, R20 ;  /* 0x00000000141272ca */ /* 0x000fe400000e0000 */
[----:B------:R-:W-:Y:S02]  /*4e80*/  ISETP.NE.U32.AND P2, PT, RZ, UR4, PT ;  /* 0x00000004ff007c0c */ /* 0x000fe4000bf45070 */
[----:B------:R-:W-:Y:S02]  /*4e90*/  SHF.L.U32 R12, R31, 0x1f, RZ ;  /* 0x0000001f1f0c7819 */ /* 0x000fe400000006ff */
[----:B------:R-:W-:Y:S05]  /*4ea0*/  ISETP.NE.AND.EX P2, PT, RZ, UR5, PT, P2 ;  /* 0x00000005ff007c0c */ /* 0x000fea000bf45320 */
[----:B------:R-:W-:Y:S02]  /*4eb0*/  USHF.L.U32 UR19, UR19, 0x7, URZ ;  /* 0x0000000713137899 */ /* 0x000fe400080006ff */
[----:B------:R-:W-:Y:S01]  /*4ec0*/  USHF.L.U32 UR18, UR18, 0x7, URZ ;  /* 0x0000000712127899 */ /* 0x000fe200080006ff */
[----:B------:R-:W-:Y:S11]  /*4ed0*/  BRA.U !UP3, `(.L_x_103) ;  /* 0x000000010b347547 */ /* 0x000ff6000b800000 */
[----:B------:R-:W-:Y:S01]  /*4ee0*/  UPLOP3.LUT UP0, UPT, UPT, UPT, UP2, 0x80, 0x8 ;  /* 0x000000000008789c */ /* 0x000fe20003f0f020 */
[----:B--2---:R-:W-:Y:S02]  /*4ef0*/  HFMA2 R0, -RZ, RZ, 0, 5.9604644775390625e-08 ;  /* 0x00000001ff007431 */ /* 0x004fe400000001ff */
[----:B------:R-:W-:Y:S03]  /*4f00*/  IMAD.MOV.U32 R171, RZ, RZ, 0x1 ;  /* 0x00000001ffab7424 */ /* 0x000fe600078e00ff */
[----:B------:R-:W-:Y:S05]  /*4f10*/  PLOP3.LUT P0, PT, PT, PT, UP0, 0x80, 0x8 ;  /* 0x000000000008781c */ /* 0x000fea0003f0f008 */
[----:B------:R-:W2:Y:S01]  /*4f20*/  @UP0 LDCU.64 UR10, c[0x0][0x888] ;  /* 0x00011100ff0a07ac */ /* 0x000ea20008000a00 */
[----:B------:R-:W-:Y:S07]  /*4f30*/  @UP0 UIMAD UR8, UR36, UR4, URZ ;  /* 0x00000004240802a4 */ /* 0x000fee000f8e02ff */
[----:B------:R-:W-:Y:S01]  /*4f40*/  @!P0 PRMT R171, R0, 0x7610, R171 ;  /* 0x0000761000ab8816 */ /* 0x000fe200000000ab */
[----:B--2---:R-:W-:Y:S03]  /*4f50*/  @UP0 UIMAD.WIDE UR10, UR8, 0x4, UR10 ;  /* 0x00000004080a08a5 */ /* 0x004fe6000f8e020a */
[----:B------:R-:W2:Y:S03]  /*4f60*/  @!UP0 LDCU UR8, c[0x0][0x880] ;  /* 0x00011000ff0887ac */ /* 0x000ea60008000800 */
[----:B------:R-:W-:Y:S01]  /*4f70*/  IMAD.U32 R10, RZ, RZ, UR10 ;  /* 0x0000000aff0a7e24 */ /* 0x000fe2000f8e00ff */
[----:B------:R-:W-:Y:S05]  /*4f80*/  MOV R11, UR11 ;  /* 0x0000000b000b7c02 */ /* 0x000fea0008000f00 */
[----:B-----5:R4:W5:Y:S02]  /*4f90*/  @P0 LDG.E R81, desc[UR46][R10.64] ;  /* 0x0000002e0a510981 */ /* 0x020964000c1e1900 */
[----:B--2-4-:R-:W-:Y:S07]  /*4fa0*/  @!P0 IMAD.U32 R81, RZ, RZ, UR8 ;  /* 0x00000008ff518e24 */ /* 0x014fee000f8e00ff */
.L_x_103:
[----:B-----5:R-:W-:Y:S01]  /*4fb0*/  @!P2 FSETP.EQ.AND P0, PT, R81, RZ, PT ;  /* 0x000000ff5100a20b */ /* 0x020fe20003f02000 */
[----:B------:R-:W-:Y:S01]  /*4fc0*/  @!UPT UIADD3 URZ, UPT, UPT, URZ, URZ, URZ ;  /* 0x000000fffffff290 */ /* 0x000fe2000fffe0ff */
[----:B------:R-:W-:Y:S11]  /*4fd0*/  @!P2 BRA `(.L_x_104) ;  /* 0x000000000014a947 */ /* 0x000ff60003800000 */
[----:B------:R-:W-:Y:S02]  /*4fe0*/  LOP3.LUT P2, RZ, R171, 0xff, RZ, 0xc0, !PT ;  /* 0x000000ffabff7812 */ /* 0x000fe4000784c0ff */
[----:B------:R-:W-:Y:S04]  /*4ff0*/  PLOP3.LUT P0, PT, PT, PT, UP0, 0x80, 0x8 ;  /* 0x000000000008781c */ /* 0x000fe80003f0f008 */
[----:B------:R-:W-:Y:S07]  /*5000*/  PLOP3.LUT P0, PT, P0, PT, PT, 0x8, 0x80 ;  /* 0x000000000080781c */ /* 0x000fee000070e170 */
[----:B------:R-:W-:Y:S11]  /*5010*/  @P2 FSETP.EQ.AND P0, PT, R81, RZ, PT ;  /* 0x000000ff5100220b */ /* 0x000ff60003f02000 */
[----:B------:R-:W-:Y:S02]  /*5020*/  @!UPT UIADD3 URZ, UPT, UPT, URZ, URZ, URZ ;  /* 0x000000fffffff290 */ /* 0x000fe4000fffe0ff */
.L_x_104:
[----:B------:R-:W4:Y:S01]  /*5030*/  SYNCS.PHASECHK.TRANS64.TRYWAIT P2, [UR6+0x110], R12 ;  /* 0x0001100cff0075a7 */ /* 0x000f220008041106 */
[----:B------:R-:W-:Y:S04]  /*5040*/  ELECT P4, URZ, PT ;  /* 0x0000000000ff782f */ /* 0x000fe80003880000 */
[----:B------:R-:W-:Y:S11]  /*5050*/  PLOP3.LUT P4, PT, P0, P4, PT, 0xf2, 0x2f ;  /* 0x00000000002f781c */ /* 0x000ff60000789e72 */
[----:B------:R-:W-:Y:S02]  /*5060*/  @!UPT UIADD3 URZ, UPT, UPT, URZ, URZ, URZ ;  /* 0x000000fffffff290 */ /* 0x000fe4000fffe0ff */
[----:B-1----:R-:W-:Y:S05]  /*5070*/  @!P4 IADD3 R21, P0, PT, R32, 0x580, RZ ;  /* 0x000005802015c810 */ /* 0x002fea0007f1e0ff */
[----:B------:R-:W-:Y:S01]  /*5080*/  @!P4 IMAD.X R20, RZ, RZ, R33, P0 ;  /* 0x000000ffff14c224 */ /* 0x000fe200000e0621 */
[----:B----4-:R-:W-:Y:S07]  /*5090*/  @!P2 BRA `(.L_x_105) ;  /* 0x0000004c0064a947 */ /* 0x010fee0003800000 */
.L_x_194:
[----:B------:R-:W4:Y:S01]  /*50a0*/  LDC.64 R14, c[0x0][0xb10] ;  /* 0x0002c400ff0e7b82 */ /* 0x000f220000000a00 */
[----:B------:R-:W-:Y:S01]  /*50b0*/  @!P4 R2UR UR8, R20 ;  /* 0x000000001408c2ca */ /* 0x000fe200000e0000 */
[----:B------:R-:W-:Y:S01]  /*50c0*/  VOTEU.ALL UP1, P4 ;  /* 0x0000000000ff7886 */ /* 0x000fe20002020000 */
[----:B------:R-:W-:Y:S01]  /*50d0*/  @!P4 R2UR UR9, R21 ;  /* 0x000000001509c2ca */ /* 0x000fe200000e0000 */
[----:B------:R-:W-:Y:S01]  /*50e0*/  UMOV UR10, 0x0 ;  /* 0x00000000000a7882 */ /* 0x000fe20000000000 */
[----:B------:R-:W-:Y:S03]  /*50f0*/  UMOV UR11, 0x10000000 ;  /* 0x10000000000b7882 */ /* 0x000fe60000000000 */
[----:B------:R-:W5:Y:S01]  /*5100*/  LDC.64 R10, c[0x0][0xb18] ;  /* 0x0002c600ff0a7b82 */ /* 0x000f620000000a00 */
[----:B------:R-:W-:Y:S01]  /*5110*/  @!UP1 UIADD3 UR16, UPT, UPT, UR6, 0x200, URZ ;  /* 0x0000020006109890 */ /* 0x000fe2000fffe0ff */
[----:B------:R-:W-:Y:S01]  /*5120*/  @P3 SHF.R.U32.HI R28, RZ, 0x10, R25 ;  /* 0x00000010ff1c3819 */ /* 0x000fe20000011619 */
[----:B------:R-:W-:Y:S01]  /*5130*/  VOTEU.ALL UP1, P4 ;  /* 0x0000000000ff7886 */ /* 0x000fe20002020000 */
[----:B------:R-:W-:Y:S01]  /*5140*/  UMOV UR20, UR36 ;  /* 0x0000002400147c82 */ /* 0x000fe20008000000 */
[----:B------:R-:W-:Y:S03]  /*5150*/  VIADD R30, R30, 0x1 ;  /* 0x000000011e1e7836 */ /* 0x000fe60000000000 */
[----:B--2---:R-:W2:Y:S01]  /*5160*/  @!P1 LDC R0, c[0x0][0xb20] ;  /* 0x0002c800ff009b82 */ /* 0x004ea20000000800 */
[----:B------:R-:W-:Y:S01]  /*5170*/  IMAD.U32 R21, RZ, RZ, UR8 ;  /* 0x00000008ff157e24 */ /* 0x000fe2000f8e00ff */
[----:B------:R-:W-:Y:S06]  /*5180*/  UPRMT UR8, UR37, 0x654, UR17 ;  /* 0x0000065425087896 */ /* 0x000fec0008000011 */
[----:B-1----:R-:W1:Y:S01]  /*5190*/  @!P1 LDC R3, c[0x0][0xb0c] ;  /* 0x0002c300ff039b82 */ /* 0x002e620000000800 */
[----:B------:R-:W-:Y:S01]  /*51a0*/  IMAD.U32 R20, RZ, RZ, UR9 ;  /* 0x00000009ff147e24 */ /* 0x000fe2000f8e00ff */
[----:B------:R-:W-:Y:S04]  /*51b0*/  @!P4 R2UR UR15, R21 ;  /* 0x00000000150fc2ca */ /* 0x000fe800000e0000 */
[----:B------:R-:W-:Y:S01]  /*51c0*/  @!P4 R2UR UR14, R20 ;  /* 0x00000000140ec2ca */ /* 0x000fe200000e0000 */
[----:B------:R-:W-:Y:S11]  /*51d0*/  @!P4 IMAD.MOV.U32 R20, RZ, RZ, 0x2000 ;  /* 0x00002000ff14c424 */ /* 0x000ff600078e00ff */
[----:B------:R-:W-:Y:S01]  /*51e0*/  @!UPT UIADD3 URZ, UPT, UPT, URZ, URZ, URZ ;  /* 0x000000fffffff290 */ /* 0x000fe2000fffe0ff */
[----:B------:R1:W-:Y:S01]  /*51f0*/  @!UP1 UTMALDG.3D [UR16], [UR14], desc[UR10] ;  /* 0x00000a100e0095b4 */ /* 0x0003e20008011000 */
[----:B------:R1:W-:Y:S02]  /*5200*/  @!P4 SYNCS.ARRIVE.TRANS64.RED.A0TR RZ, [UR6+0x100], R20 ;  /* 0x00010014ffffc9a7 */ /* 0x0003e40008300406 */
[----:B-1----:R-:W-:Y:S01]  /*5210*/  @!P1 ISETP.NE.AND P2, PT, R3, 0x1, PT ;  /* 0x000000010300980c */ /* 0x002fe20003f45270 */
[C---:B----4-:R-:W-:Y:S01]  /*5220*/  @!P1 IMAD.HI.U32 R14, R13.reuse, R14, RZ ;  /* 0x0000000e0d0e9227 */ /* 0x050fe200078e00ff */
[----:B-----5:R-:W-:Y:S03]  /*5230*/  @!P1 ISETP.NE.AND P0, PT, R10, 0x1, PT ;  /* 0x000000010a00980c */ /* 0x020fe60003f05270 */
[C---:B------:R-:W-:Y:S01]  /*5240*/  @!P1 IMAD.HI.U32 R11, R8.reuse, R11, RZ ;  /* 0x0000000b080b9227 */ /* 0x040fe200078e00ff */
[----:B------:R-:W-:Y:S04]  /*5250*/  @!P1 SHF.R.U32.HI R14, RZ, R15, R14 ;  /* 0x0000000fff0e9219 */ /* 0x000fe8000001160e */
[----:B--2---:R-:W-:Y:S01]  /*5260*/  @!P1 SHF.R.U32.HI R9, RZ, R0, R11 ;  /* 0x00000000ff099219 */ /* 0x004fe2000001160b */
[----:B------:R-:W-:Y:S01]  /*5270*/  SYNCS.ARRIVE.TRANS64.RED.A1T0 RZ, [UR8], RZ ;  /* 0x000000ffffff79a7 */ /* 0x000fe20008100408 */
[----:B------:R-:W-:Y:S02]  /*5280*/  @!P1 SEL R14, R13, R14, !P2 ;  /* 0x0000000e0d0e9207 */ /* 0x000fe40005000000 */
[----:B------:R-:W-:Y:S01]  /*5290*/  @!P1 SEL R9, R8, R9, !P0 ;  /* 0x0000000908099207 */ /* 0x000fe20004000000 */
[----:B------:R-:W1:Y:S04]  /*52a0*/  SYNCS.PHASECHK.TRANS64.TRYWAIT P5, [UR6+0x118], R12 ;  /* 0x0001180cff0075a7 */ /* 0x000e6800080a1106 */
[----:B------:R-:W-:Y:S02]  /*52b0*/  @!P1 IMAD.IADD R0, R9, 0x1, -R14 ;  /* 0x0000000109009824 */ /* 0x000fe400078e0a0e */
[----:B------:R-:W-:Y:S02]  /*52c0*/  @!P1 IMAD.IADD R9, R14, 0x1, -R9 ;  /* 0x000000010e099824 */ /* 0x000fe400078e0a09 */
[----:B------:R-:W-:Y:S02]  /*52d0*/  @!P1 IMAD R13, R0, R3, R13 ;  /* 0x00000003000d9224 */ /* 0x000fe400078e020d */
[----:B------:R-:W-:Y:S01]  /*52e0*/  @!P1 IMAD R8, R9, R10, R8 ;  /* 0x0000000a09089224 */ /* 0x000fe200078e0208 */
[----:B-1----:R-:W-:Y:S06]  /*52f0*/  @!P5 BRA `(.L_x_106) ;  /* 0x0000004800e4d947 */ /* 0x002fec0003800000 */
.L_x_196:
[----:B-1----:R-:W-:Y:S01]  /*5300*/  @!P4 IADD3 R3, P0, PT, R32, 0x580, RZ ;  /* 0x000005802003c810 */ /* 0x002fe20007f1e0ff */
[----:B------:R-:W-:Y:S01]  /*5310*/  VOTEU.ALL UP1, P4 ;  /* 0x0000000000ff7886 */ /* 0x000fe20002020000 */
[----:B------:R-:W-:Y:S01]  /*5320*/  UMOV UR20, 0x0 ;  /* 0x0000000000147882 */ /* 0x000fe20000000000 */
[----:B------:R-:W-:Y:S01]  /*5330*/  UMOV UR21, 0x10000000 ;  /* 0x1000000000157882 */ /* 0x000fe20000000000 */
[----:B------:R-:W-:Y:S01]  /*5340*/  @!P4 R2UR UR9, R3 ;  /* 0x000000000309c2ca */ /* 0x000fe200000e0000 */
[----:B------:R-:W-:Y:S01]  /*5350*/  @!P4 IMAD.X R0, RZ, RZ, R33, P0 ;  /* 0x000000ffff00c224 */ /* 0x000fe200000e0621 */
[----:B------:R-:W-:Y:S01]  /*5360*/  @!UP1 UIADD3 UR10, UPT, UPT, UR18, 0x40, URZ ;  /* 0x00000040120a9890 */ /* 0x000fe2000fffe0ff */
[----:B------:R-:W-:Y:S01]  /*5370*/  ISETP.NE.AND P0, PT, R30, 0x2, PT ;  /* 0x000000021e00780c */ /* 0x000fe20003f05270 */
[----:B------:R-:W-:Y:S01]  /*5380*/  UMOV UR11, UR19 ;  /* 0x00000013000b7c82 */ /* 0x000fe20008000000 */
[----:B------:R-:W-:Y:S01]  /*5390*/  UMOV UR12, UR36 ;  /* 0x00000024000c7c82 */ /* 0x000fe20008000000 */
[----:B------:R-:W-:Y:S01]  /*53a0*/  @!P4 R2UR UR8, R0 ;  /* 0x000000000008c2ca */ /* 0x000fe200000e0000 */
[----:B------:R-:W-:Y:S01]  /*53b0*/  IMAD.IADD R20, R8, 0x1, R147 ;  /* 0x0000000108147824 */ /* 0x000fe200078e0293 */
[----:B------:R-:W-:Y:S01]  /*53c0*/  @P3 R2UR UR36, R28 ;  /* 0x000000001c2432ca */ /* 0x000fe200000e0000 */
[----:B------:R-:W-:Y:S01]  /*53d0*/  IMAD.IADD R21, R13, 0x1, R170 ;  /* 0x000000010d157824 */ /* 0x000fe200078e02aa */
[----:B------:R-:W-:Y:S02]  /*53e0*/  SEL R0, RZ, 0x1, P0 ;  /* 0x00000001ff007807 */ /* 0x000fe40000000000 */
[----:B------:R-:W-:Y:S01]  /*53f0*/  LOP3.LUT R31, R31, 0x1, RZ, 0x3c, !PT ;  /* 0x000000011f1f7812 */ /* 0x000fe200078e3cff */
[----:B------:R-:W-:Y:S01]  /*5400*/  IMAD.U32 R10, RZ, RZ, UR9 ;  /* 0x00000009ff0a7e24 */ /* 0x000fe2000f8e00ff */
[----:B------:R-:W-:Y:S01]  /*5410*/  @!UP1 UIADD3 UR9, UPT, UPT, UR6, 0x108, URZ ;  /* 0x0000010806099890 */ /* 0x000fe2000fffe0ff */
[----:B------:R-:W-:Y:S02]  /*5420*/  LOP3.LUT R29, R29, R0, RZ, 0x3c, !PT ;  /* 0x000000001d1d7212 */ /* 0x000fe400078e3cff */
[----:B------:R-:W-:Y:S02]  /*5430*/  SEL R30, R30, RZ, P0 ;  /* 0x000000ff1e1e7207 */ /* 0x000fe40000000000 */
[----:B------:R-:W-:Y:S01]  /*5440*/  IMAD.U32 R11, RZ, RZ, UR8 ;  /* 0x00000008ff0b7e24 */ /* 0x000fe2000f8e00ff */
[----:B------:R-:W-:Y:S01]  /*5450*/  @!P4 R2UR UR14, R10 ;  /* 0x000000000a0ec2ca */ /* 0x000fe200000e0000 */
[----:B------:R-:W-:Y:S01]  /*5460*/  @!UP1 UIADD3 UR8, UPT, UPT, UR6, 0x2200, URZ ;  /* 0x0000220006089890 */ /* 0x000fe2000fffe0ff */
[----:B------:R-:W-:Y:S02]  /*5470*/  VOTEU.ALL UP1, P4 ;  /* 0x0000000000ff7886 */ /* 0x000fe40002020000 */
[----:B------:R-:W-:Y:S11]  /*5480*/  @!P4 R2UR UR15, R11 ;  /* 0x000000000b0fc2ca */ /* 0x000ff600000e0000 */
[----:B------:R-:W-:Y:S02]  /*5490*/  @!UPT UIADD3 URZ, UPT, UPT, URZ, URZ, URZ ;  /* 0x000000fffffff290 */ /* 0x000fe4000fffe0ff */
[----:B------:R2:W-:Y:S01]  /*54a0*/  @!UP1 UTMALDG.3D [UR8], [UR14], desc[UR20] ;  /* 0x000014080e0095b4 */ /* 0x0005e20008011000 */
[----:B------:R2:W-:Y:S01]  /*54b0*/  @!P4 SYNCS.ARRIVE.TRANS64.RED.A0TR RZ, [UR6+0x108], R23 ;  /* 0x00010817ffffc9a7 */ /* 0x0005e20008300406 */
[----:B------:R-:W-:Y:S01]  /*54c0*/  UPLOP3.LUT UP1, UPT, UPT, UPT, UPT, 0x80, 0x8 ;  /* 0x000000000008789c */ /* 0x000fe20003f2f070 */
[----:B------:R-:W-:Y:S01]  /*54d0*/  SYNCS.ARRIVE.TRANS64.RED.A1T0 RZ, [UR13], RZ ;  /* 0x000000ffffff79a7 */ /* 0x000fe2000810040d */
[----:B------:R-:W-:Y:S09]  /*54e0*/  @P3 BRA `(.L_x_107) ;  /* 0xfffffff400503947 */ /* 0x000ff2000383ffff */
[----:B------:R-:W-:-:S04]  /*54f0*/  SHF.L.U32 R3, R31, 0x1f, RZ ;  /* 0x0000001f1f037819 */ /* 0x000fc800000006ff */
[----:B------:R-:W1:Y:S02]  /*5500*/  SYNCS.PHASECHK.TRANS64.TRYWAIT P0, [UR6+0x110], R3 ;  /* 0x00011003ff0075a7 */ /* 0x000e640008001106 */
[----:B-1----:R-:W-:Y:S05]  /*5510*/  @!P0 BRA `(.L_x_108) ;  /* 0x0000004800748947 */ /* 0x002fea0003800000 */
.L_x_198:
[----:B-1----:R-:W-:-:S07]  /*5520*/  MOV R0, UR6 ;  /* 0x0000000600007c02 */ /* 0x002fce0008000f00 */
.L_x_109:
[----:B-1----:R-:W-:-:S04]  /*5530*/  SHF.L.U32 R3, R31, 0x1f, RZ ;  /* 0x0000001f1f037819 */ /* 0x002fc800000006ff */
[----:B------:R1:W4:Y:S03]  /*5540*/  SYNCS.PHASECHK.TRANS64.TRYWAIT P0, [R0+URZ+0x118], R3 ;  /* 0x00011803000075a7 */ /* 0x00032600080011ff */
[----:B----4-:R-:W-:Y:S05]  /*5550*/  @!P0 NANOSLEEP.SYNCS 0x989680 ;  /* 0x009896800000895d */ /* 0x010fea0003900000 */
[----:B------:R-:W4:Y:S02]  /*5560*/  @!P0 SYNCS.PHASECHK.TRANS64 P0, [R0+URZ+0x118], R3 ;  /* 0x00011803000085a7 */ /* 0x000f2400080010ff */
[----:B--2-4-:R-:W-:Y:S05]  /*5570*/  @P0 EXIT ;  /* 0x000000000000094d */ /* 0x014fea0003800000 */
[----:B------:R-:W-:Y:S05]  /*5580*/  BRA `(.L_x_109) ;  /* 0xfffffffc00e87947 */ /* 0x000fea000383ffff */
.L_x_98:
[----:B------:R-:W-:-:S06]  /*5590*/  UISETP.GE.AND UP1, UPT, UR10, 0x4, UPT ;  /* 0x000000040a00788c */ /* 0x000fcc000bf26270 */
[----:B------:R-:W-:-:S13]  /*55a0*/  PLOP3.LUT P0, PT, PT, PT, UP1, 0x80, 0x8 ;  /* 0x000000000008781c */ /* 0x000fda0003f0f018 */
[----:B------:R-:W-:Y:S05]  /*55b0*/  @!P0 EXIT ;  /* 0x000000000000894d */ /* 0x000fea0003800000 */
[----:B------:R-:W-:Y:S01]  /*55c0*/  BAR.SYNC.DEFER_BLOCKING 0x6, 0xa0 ;  /* 0x0182800000007b1d */ /* 0x000fe20000010000 */
[C---:B------:R-:W-:Y:S01]  /*55d0*/  IMAD.SHL.U32 R3, R189.reuse, 0x40, RZ ;  /* 0x00000040bd037824 */ /* 0x040fe200078e00ff */
[C---:B------:R-:W-:Y:S01]  /*55e0*/  LOP3.LUT R193, R189.reuse, 0x60, RZ, 0xc0, !PT ;  /* 0x00000060bdc17812 */ /* 0x040fe200078ec0ff */
[C---:B------:R-:W-:Y:S01]  /*55f0*/  IMAD.SHL.U32 R172, R189.reuse, 0x8, RZ ;  /* 0x00000008bdac7824 */ /* 0x040fe200078e00ff */
[C---:B------:R-:W-:Y:S01]  /*5600*/  LOP3.LUT R191, R189.reuse, 0x2, RZ, 0xc0, !PT ;  /* 0x00000002bdbf7812 */ /* 0x040fe200078ec0ff */
[----:B------:R-:W-:Y:S01]  /*5610*/  IMAD.U32 R79, R189, 0x10000, RZ ;  /* 0x00010000bd4f7824 */ /* 0x000fe200078e00ff */
[----:B------:R-:W-:Y:S02]  /*5620*/  UMOV UR49, 0x400 ;  /* 0x0000040000317882 */ /* 0x000fe40000000000 */
[----:B------:R-:W1:Y:S01]  /*5630*/  LDC R177, c[0x0][0x370] ;  /* 0x0000dc00ffb17b82 */ /* 0x000e620000000800 */
[----:B------:R-:W-:Y:S01]  /*5640*/  ULEA UR49, UR37, UR49, 0x18 ;  /* 0x0000003125317291 */ /* 0x000fe2000f8ec0ff */
[----:B------:R-:W-:Y:S01]  /*5650*/  LOP3.LUT R5, R3, 0x180, RZ, 0xc0, !PT ;  /* 0x0000018003057812 */ /* 0x000fe200078ec0ff */
[----:B------:R-:W-:Y:S01]  /*5660*/  HFMA2 R196, -RZ, RZ, 0, 0 ;  /* 0x00000000ffc47431 */ /* 0x000fe200000001ff */
[----:B------:R-:W-:Y:S01]  /*5670*/  LOP3.LUT R79, R79, 0x600000, RZ, 0xc0, !PT ;  /* 0x006000004f4f7812 */ /* 0x000fe200078ec0ff */
[----:B------:R-:W-:Y:S01]  /*5680*/  UIADD3 UR4, UPT, UPT, UR49, 0x4200, URZ ;  /* 0x0000420031047890 */ /* 0x000fe2000fffe0ff */
[----:B------:R-:W-:Y:S01]  /*5690*/  LOP3.LUT R172, R5, 0x30, R172, 0xf8, !PT ;  /* 0x0000003005ac7812 */ /* 0x000fe200078ef8ac */
[----:B------:R-:W-:Y:S01]  /*56a0*/  IMAD.MOV.U32 R76, RZ, RZ, RZ ;  /* 0x000000ffff4c7224 */ /* 0x000fe200078e00ff */
[----:B------:R-:W2:Y:S01]  /*56b0*/  LDC R74, c[0x0][0xb0c] ;  /* 0x0002c300ff4a7b82 */ /* 0x000ea20000000800 */
[----:B------:R-:W-:-:S02]  /*56c0*/  LOP3.LUT R189, R189, 0x4, RZ, 0xc0, !PT ;  /* 0x00000004bdbd7812 */ /* 0x000fc400078ec0ff */
[----:B------:R-:W-:Y:S02]  /*56d0*/  CS2R R182, SRZ ;  /* 0x0000000000b67805 */ /* 0x000fe4000001ff00 */
[----:B------:R-:W-:Y:S02]  /*56e0*/  LOP3.LUT R172, R172, 0x1e40, R3, 0xf8, !PT ;  /* 0x00001e40acac7812 */ /* 0x000fe400078ef803 */
[----:B------:R-:W-:Y:S02]  /*56f0*/  CS2R R180, SRZ ;  /* 0x0000000000b47805 */ /* 0x000fe4000001ff00 */
[----:B------:R-:W-:Y:S01]  /*5700*/  IADD3 R188, PT, PT, -R189, 0x2, RZ ;  /* 0x00000002bdbc7810 */ /* 0x000fe20007ffe1ff */
[----:B------:R-:W-:Y:S01]  /*5710*/  IMAD.MOV R176, RZ, RZ, -R191 ;  /* 0x000000ffffb07224 */ /* 0x000fe200078e0abf */
[----:B------:R-:W-:Y:S01]  /*5720*/  MOV R192, UR4 ;  /* 0x0000000400c07c02 */ /* 0x000fe20008000f00 */
[----:B------:R-:W3:Y:S01]  /*5730*/  LDC R174, c[0x0][0xb20] ;  /* 0x0002c800ffae7b82 */ /* 0x000ee20000000800 */
[----:B------:R-:W4:Y:S01]  /*5740*/  LDS R0, [UR49+0x1e0] ;  /* 0x0001e031ff007984 */ /* 0x000f220008000800 */
[----:B------:R-:W-:Y:S01]  /*5750*/  VIADD R190, R172, UR49 ;  /* 0x00000031acbe7c36 */ /* 0x000fe20008000000 */
[----:B------:R-:W1:Y:S01]  /*5760*/  LDCU.64 UR52, c[0x0][0x348] ;  /* 0x00006900ff3477ac */ /* 0x000e620008000a00 */
[----:B------:R-:W-:-:S02]  /*5770*/  IMAD.MOV R175, RZ, RZ, -R189 ;  /* 0x000000ffffaf7224 */ /* 0x000fc400078e0abd */
[----:B------:R-:W-:Y:S01]  /*5780*/  VIADD R190, R190, 0x200 ;  /* 0x00000200bebe7836 */ /* 0x000fe20000000000 */
[----:B------:R-:W1:Y:S01]  /*5790*/  LDCU.64 UR38, c[0x0][0x888] ;  /* 0x00011100ff2677ac */ /* 0x000e620008000a00 */
[----:B------:R-:W1:Y:S01]  /*57a0*/  LDC R73, c[0x0][0xb30] ;  /* 0x0002cc00ff497b82 */ /* 0x000e620000000800 */
[----:B------:R-:W1:Y:S01]  /*57b0*/  LDCU.64 UR44, c[0x0][0x890] ;  /* 0x00011200ff2c77ac */ /* 0x000e620008000a00 */
[----:B------:R-:W-:-:S06]  /*57c0*/  UIADD3 UR48, UPT, UPT, UR49, 0x200, URZ ;  /* 0x0000020031307890 */ /* 0x000fcc000fffe0ff */
[----:B------:R-:W1:Y:S08]  /*57d0*/  LDC.64 R168, c[0x0][0xb10] ;  /* 0x0002c400ffa87b82 */ /* 0x000e700000000a00 */
[----:B------:R-:W1:Y:S08]  /*57e0*/  LDC.64 R70, c[0x0][0xb18] ;  /* 0x0002c600ff467b82 */ /* 0x000e700000000a00 */
[----:B------:R-:W1:Y:S08]  /*57f0*/  LDC.64 R68, c[0x0][0xb28] ;  /* 0x0002ca00ff447b82 */ /* 0x000e700000000a00 */
[----:B------:R-:W1:Y:S01]  /*5800*/  LDC.64 R166, c[0x0][0x8b0] ;  /* 0x00022c00ffa67b82 */ /* 0x000e620000000a00 */
[----:B----4-:R-:W-:-:S07]  /*5810*/  IMAD.IADD R79, R0, 0x1, R79 ;  /* 0x00000001004f7824 */ /* 0x010fce00078e024f */
[----:B------:R-:W4:Y:S08]  /*5820*/  LDC.64 R164, c[0x0][0x8a8] ;  /* 0x00022a00ffa47b82 */ /* 0x000f300000000a00 */
[----:B--23--:R-:W1:Y:S02]  /*5830*/  LDC R178, c[0x0][0x374] ;  /* 0x0000dd00ffb27b82 */ /* 0x00ce640000000800 */
.L_x_136:
[----:B------:R-:W-:Y:S02]  /*5840*/  LEA R0, R196, UR49, 0x3 ;  /* 0x00000031c4007c11 */ /* 0x000fe4000f8e18ff */
[----:B------:R-:W-:Y:S02]  /*5850*/  SHF.L.U32 R3, R182, 0x1f, RZ ;  /* 0x0000001fb6037819 */ /* 0x000fe400000006ff */
[----:B-1----:R-:W-:Y:S02]  /*5860*/  LEA R16, R196, UR49, 0x4 ;  /* 0x00000031c4107c11 */ /* 0x002fe4000f8e20ff */
[----:B------:R-:W2:Y:S02]  /*5870*/  SYNCS.PHASECHK.TRANS64.TRYWAIT P0, [R0+URZ+0x130], R3 ;  /* 0x00013003000075a7 */ /* 0x000ea400080011ff */
[----:B--2---:R-:W-:Y:S05]  /*5880*/  @!P0 BRA `(.L_x_110) ;  /* 0x0000004400b08947 */ /* 0x004fea0003800000 */
.L_x_199:
[----:B------:R-:W3:Y:S01]  /*5890*/  LDC.64 R12, c[0x0][0xb10] ;  /* 0x0002c400ff0c7b82 */ /* 0x000ee20000000a00 */
[----:B------:R-:W4:Y:S01]  /*58a0*/  LDS.128 R16, [R16+0x1c0] ;  /* 0x0001c00010107984 */ /* 0x000f220000000c00 */
[----:B-1----:R-:W-:Y:S01]  /*58b0*/  ISETP.NE.AND P1, PT, R73, 0x1, PT ;  /* 0x000000014900780c */ /* 0x002fe20003f25270 */
[----:B--2---:R-:W-:Y:S01]  /*58c0*/  VIADD R0, R0, 0x140 ;  /* 0x0000014000007836 */ /* 0x004fe20000000000 */
[----:B------:R-:W-:Y:S04]  /*58d0*/  ISETP.GE.AND P0, PT, R72, 0x1, PT ;  /* 0x000000014800780c */ /* 0x000fe80003f06270 */
[----:B------:R-:W1:Y:S01]  /*58e0*/  LDC.64 R10, c[0x0][0xb18] ;  /* 0x0002c600ff0a7b82 */ /* 0x000e620000000a00 */
[----:B------:R-:W-:Y:S01]  /*58f0*/  PRMT R0, RZ, 0x654, R0 ;  /* 0x00000654ff007816 */ /* 0x000fe20000000000 */
[----:B------:R-:W-:Y:S01]  /*5900*/  @!PT LDS RZ, [RZ] ;  /* 0x00000000fffff984 */ /* 0x000fe20000000800 */
[----:B------:R-:W-:Y:S01]  /*5910*/  @!PT LDS RZ, [RZ] ;  /* 0x00000000fffff984 */ /* 0x000fe20000000800 */
[----:B------:R-:W-:Y:S01]  /*5920*/  @!PT LDS RZ, [RZ] ;  /* 0x00000000fffff984 */ /* 0x000fe20000000800 */
[----:B------:R-:W-:Y:S01]  /*5930*/  @!PT LDS RZ, [RZ] ;  /* 0x00000000fffff984 */ /* 0x000fe20000000800 */
[----:B------:R2:W-:Y:S06]  /*5940*/  MEMBAR.ALL.CTA ;  /* 0x0000000000007992 */ /* 0x0005ec0000008000 */
[----:B--2---:R-:W2:Y:S01]  /*5950*/  FENCE.VIEW.ASYNC.S ;  /* 0x00000000000073c6 */ /* 0x004ea20000000000 */
[----:B------:R-:W1:Y:S08]  /*5960*/  @!P1 LDC R14, c[0x0][0xb20] ;  /* 0x0002c800ff0e9b82 */ /* 0x000e700000000800 */
[----:B------:R-:W1:Y:S01]  /*5970*/  @!P1 LDC R9, c[0x0][0xb0c] ;  /* 0x0002c300ff099b82 */ /* 0x000e620000000800 */
[----:B--2---:R2:W-:Y:S01]  /*5980*/  SYNCS.ARRIVE.TRANS64.RED.A1T0 RZ, [R0+URZ], RZ ;  /* 0x000000ff00ff79a7 */ /* 0x0045e200081004ff */
[----:B----4-:R-:W-:Y:S04]  /*5990*/  LOP3.LUT P4, RZ, R18, 0x1, RZ, 0xc0, !PT ;  /* 0x0000000112ff7812 */ /* 0x010fe8000788c0ff */
[----:B------:R-:W-:Y:S09]  /*59a0*/  P2R R194, PR, RZ, 0x10 ;  /* 0x00000010ffc27803 */ /* 0x000ff20000000000 */
[----:B------:R-:W-:Y:S02]  /*59b0*/  @P4 MOV R77, R16 ;  /* 0x00000010004d4202 */ /* 0x000fe40000000f00 */
[----:B------:R-:W-:Y:S01]  /*59c0*/  @P4 LOP3.LUT R75, R17, 0xffff, RZ, 0xc0, !PT ;  /* 0x0000ffff114b4812 */ /* 0x000fe200078ec0ff */
[----:B--23--:R-:W-:Y:S06]  /*59d0*/  @!P0 BRA `(.L_x_111) ;  /* 0x0000000000a48947 */ /* 0x00cfec0003800000 */
[----:B------:R-:W-:Y:S01]  /*59e0*/  IMAD.HI.U32 R23, R178, R71, RZ ;  /* 0x00000047b2177227 */ /* 0x000fe200078e00ff */
[----:B------:R-:W-:Y:S02]  /*59f0*/  ISETP.NE.AND P0, PT, R70, 0x1, PT ;  /* 0x000000014600780c */ /* 0x000fe40003f05270 */
[----:B------:R-:W-:Y:S01]  /*5a00*/  ISETP.NE.AND P2, PT, R72, 0x1, PT ;  /* 0x000000014800780c */ /* 0x000fe20003f45270 */
[----:B------:R-:W-:Y:S01]  /*5a10*/  IMAD.HI.U32 R22, R177, R168, RZ ;  /* 0x000000a8b1167227 */ /* 0x000fe200078e00ff */
[----:B------:R-:W-:Y:S02]  /*5a20*/  SHF.R.U32.HI R23, RZ, R174, R23 ;  /* 0x000000aeff177219 */ /* 0x000fe40000011617 */
[----:B------:R-:W-:Y:S01]  /*5a30*/  ISETP.NE.AND P3, PT, R74, 0x1, PT ;  /* 0x000000014a00780c */ /* 0x000fe20003f65270 */
[----:B------:R-:W-:Y:S01]  /*5a40*/  IMAD.HI.U32 R26, R77, R168, RZ ;  /* 0x000000a84d1a7227 */ /* 0x000fe200078e00ff */
[----:B------:R-:W-:Y:S02]  /*5a50*/  SHF.R.U32.HI R22, RZ, R169, R22 ;  /* 0x000000a9ff167219 */ /* 0x000fe40000011616 */
[----:B------:R-:W-:Y:S01]  /*5a60*/  SEL R3, R178, R23, !P0 ;  /* 0x00000017b2037207 */ /* 0x000fe20004000000 */
[----:B------:R-:W-:Y:S01]  /*5a70*/  IMAD.HI.U32 R23, R75, R71, RZ ;  /* 0x000000474b177227 */ /* 0x000fe200078e00ff */
[----:B------:R-:W-:Y:S02]  /*5a80*/  SEL R7, R177, R22, !P3 ;  /* 0x00000016b1077207 */ /* 0x000fe40005800000 */
[----:B------:R-:W-:Y:S01]  /*5a90*/  SHF.R.U32.HI R26, RZ, R169, R26 ;  /* 0x000000a9ff1a7219 */ /* 0x000fe2000001161a */
[-C--:B------:R-:W-:Y:S04]  /*5aa0*/  IMAD.HI.U32 R22, R3, R68.reuse, RZ ;  /* 0x0000004403167227 */ /* 0x080fe800078e00ff */
[----:B------:R-:W-:Y:S01]  /*5ab0*/  IMAD.HI.U32 R24, R7, R68, RZ ;  /* 0x0000004407187227 */ /* 0x000fe200078e00ff */
[-C--:B------:R-:W-:Y:S02]  /*5ac0*/  @P2 SHF.R.U32.HI R3, RZ, R69.reuse, R22 ;  /* 0x00000045ff032219 */ /* 0x080fe40000011616 */
[----:B------:R-:W-:Y:S02]  /*5ad0*/  SHF.R.U32.HI R22, RZ, R174, R23 ;  /* 0x000000aeff167219 */ /* 0x000fe40000011617 */
[----:B------:R-:W-:Y:S01]  /*5ae0*/  @P2 SHF.R.U32.HI R7, RZ, R69, R24 ;  /* 0x00000045ff072219 */ /* 0x000fe20000011618 */
[C---:B------:R-:W-:Y:S01]  /*5af0*/  IMAD R2, R72.reuse, R3, RZ ;  /* 0x0000000348027224 */ /* 0x040fe200078e02ff */
[----:B------:R-:W-:Y:S02]  /*5b00*/  SEL R5, R75, R22, !P0 ;  /* 0x000000164b057207 */ /* 0x000fe40004000000 */
[----:B------:R-:W-:Y:S01]  /*5b10*/  SEL R3, R77, R26, !P3 ;  /* 0x0000001a4d037207 */ /* 0x000fe20005800000 */
[----:B------:R-:W-:Y:S01]  /*5b20*/  IMAD R4, R72, R7, RZ ;  /* 0x0000000748047224 */ /* 0x000fe200078e02ff */
[C---:B------:R-:W-:Y:S01]  /*5b30*/  ISETP.GE.AND P0, PT, R5.reuse, R2, PT ;  /* 0x000000020500720c */ /* 0x040fe20003f06270 */
[----:B------:R-:W-:Y:S03]  /*5b40*/  IMAD.HI.U32 R6, R5, R68, RZ ;  /* 0x0000004405067227 */ /* 0x000fe600078e00ff */
[----:B------:R-:W-:Y:S01]  /*5b50*/  ISETP.GE.OR P0, PT, R3, R4, P0 ;  /* 0x000000040300720c */ /* 0x000fe20000706670 */
[----:B------:R-:W-:Y:S01]  /*5b60*/  IMAD.MOV R4, RZ, RZ, -R3 ;  /* 0x000000ffff047224 */ /* 0x000fe200078e0a03 */
[-C--:B------:R-:W-:Y:S03]  /*5b70*/  SHF.R.U32.HI R6, RZ, R69.reuse, R6 ;  /* 0x00000045ff067219 */ /* 0x080fe60000011606 */
[----:B------:R-:W-:Y:S01]  /*5b80*/  IMAD R77, R74, R4, R77 ;  /* 0x000000044a4d7224 */ /* 0x000fe200078e024d */
[----:B------:R-:W-:Y:S05]  /*5b90*/  SEL R15, R5, R6, !P2 ;  /* 0x00000006050f7207 */ /* 0x000fea0005000000 */
[----:B------:R-:W-:Y:S02]  /*5ba0*/  IMAD.MOV R6, RZ, RZ, -R15 ;  /* 0x000000ffff067224 */ /* 0x000fe400078e0a0f */
[C---:B------:R-:W-:Y:S04]  /*5bb0*/  @!P0 IMAD.HI.U32 R2, R3.reuse, R68, RZ ;  /* 0x0000004403028227 */ /* 0x040fe800078e00ff */
[----:B------:R-:W-:Y:S01]  /*5bc0*/  IMAD R6, R72, R6, R5 ;  /* 0x0000000648067224 */ /* 0x000fe200078e0205 */
[----:B------:R-:W-:Y:S04]  /*5bd0*/  @!P0 SHF.R.U32.HI R2, RZ, R69, R2 ;  /* 0x00000045ff028219 */ /* 0x000fe80000011602 */
[----:B------:R-:W-:Y:S02]  /*5be0*/  @!P0 SEL R0, R3, R2, !P2 ;  /* 0x0000000203008207 */ /* 0x000fe40005000000 */
[----:B------:R-:W-:Y:S02]  /*5bf0*/  IADD3 R2, PT, PT, -R5, RZ, RZ ;  /* 0x000000ff05027210 */ /* 0x000fe40007ffe1ff */
[----:B------:R-:W-:Y:S01]  /*5c00*/  @!P0 IADD3 R8, PT, PT, R15, -R0, RZ ;  /* 0x800000000f088210 */ /* 0x000fe20007ffe0ff */
[----:B------:R-:W-:Y:S02]  /*5c10*/  @!P0 IMAD R0, R7, R6, R0 ;  /* 0x0000000607008224 */ /* 0x000fe400078e0200 */
[----:B------:R-:W-:Y:S02]  /*5c20*/  IMAD R75, R70, R2, R75 ;  /* 0x00000002464b7224 */ /* 0x000fe400078e024b */
[----:B------:R-:W-:Y:S02]  /*5c30*/  @!P0 IMAD R5, R8, R72, R3 ;  /* 0x0000004808058224 */ /* 0x000fe400078e0203 */
[----:B------:R-:W-:Y:S04]  /*5c40*/  @!P0 IMAD.MOV.U32 R3, RZ, RZ, R0 ;  /* 0x000000ffff038224 */ /* 0x000fe800078e0000 */
[----:B------:R-:W-:Y:S02]  /*5c50*/  IMAD R77, R3, R74, R77 ;  /* 0x0000004a034d7224 */ /* 0x000fe400078e024d */
[----:B------:R-:W-:Y:S07]  /*5c60*/  IMAD R75, R5, R70, R75 ;  /* 0x00000046054b7224 */ /* 0x000fee00078e024b */
.L_x_111:
[----:B-1----:R-:W-:Y:S01]  /*5c70*/  @!P1 ISETP.NE.AND P0, PT, R10, 0x1, PT ;  /* 0x000000010a00980c */ /* 0x002fe20003f05270 */
[----:B------:R-:W-:Y:S01]  /*5c80*/  @!P1 IMAD.HI.U32 R0, R77, R12, RZ ;  /* 0x0000000c4d009227 */ /* 0x000fe200078e00ff */
[----:B------:R-:W-:Y:S01]  /*5c90*/  @!P1 ISETP.NE.AND P2, PT, R9, 0x1, PT ;  /* 0x000000010900980c */ /* 0x000fe20003f45270 */
[----:B------:R-:W-:Y:S01]  /*5ca0*/  ULOP3.LUT UP0, URZ, UR48, 0x1b0, URZ, 0xc0, !UPT ;  /* 0x000001b030ff7892 */ /* 0x000fe2000f80c0ff */
[----:B------:R-:W-:Y:S01]  /*5cb0*/  R2UR UR42, R21 ;  /* 0x00000000152a72ca */ /* 0x000fe200000e0000 */
[----:B------:R-:W-:Y:S01]  /*5cc0*/  @!P1 IMAD.HI.U32 R3, R75, R11, RZ ;  /* 0x0000000b4b039227 */ /* 0x000fe200078e00ff */
[----:B------:R-:W-:Y:S02]  /*5cd0*/  @!P1 SHF.R.U32.HI R0, RZ, R13, R0 ;  /* 0x0000000dff009219 */ /* 0x000fe40000011600 */
[----:B------:R-:W-:Y:S01]  /*5ce0*/  R2UR UR41, R20 ;  /* 0x00000000142972ca */ /* 0x000fe200000e0000 */
[----:B------:R-:W-:Y:S01]  /*5cf0*/  VIADD R196, R196, 0x1 ;  /* 0x00000001c4c47836 */ /* 0x000fe20000000000 */
[----:B------:R-:W-:Y:S02]  /*5d00*/  @!P1 SHF.R.U32.HI R2, RZ, R14, R3 ;  /* 0x0000000eff029219 */ /* 0x000fe40000011603 */
[----:B------:R-:W-:Y:S02]  /*5d10*/  @!P1 SEL R3, R77, R0, !P2 ;  /* 0x000000004d039207 */ /* 0x000fe40005000000 */
[----:B------:R-:W-:Y:S02]  /*5d20*/  @!P1 SEL R2, R75, R2, !P0 ;  /* 0x000000024b029207 */ /* 0x000fe40004000000 */
[----:B------:R-:W-:Y:S01]  /*5d30*/  @P4 SHF.R.U32.HI R179, RZ, 0x10, R17 ;  /* 0x00000010ffb34819 */ /* 0x000fe20000011611 */
[----:B------:R-:W-:Y:S02]  /*5d40*/  USHF.L.U32 UR42, UR42, 0x7, URZ ;  /* 0x000000072a2a7899 */ /* 0x000fe400080006ff */
[----:B------:R-:W-:Y:S02]  /*5d50*/  @!P1 IMAD.IADD R0, R2, 0x1, -R3 ;  /* 0x0000000102009824 */ /* 0x000fe400078e0a03 */
[----:B------:R-:W-:Y:S01]  /*5d60*/  @!P1 IMAD.IADD R2, R3, 0x1, -R2 ;  /* 0x0000000103029824 */ /* 0x000fe200078e0a02 */
[----:B------:R-:W-:Y:S01]  /*5d70*/  USHF.L.U32 UR41, UR41, 0x7, URZ ;  /* 0x0000000729297899 */ /* 0x000fe200080006ff */
[----:B------:R-:W-:Y:S02]  /*5d80*/  @!P1 IMAD R77, R0, R9, R77 ;  /* 0x00000009004d9224 */ /* 0x000fe400078e024d */
[----:B------:R-:W-:Y:S01]  /*5d90*/  @!P1 IMAD R75, R2, R10, R75 ;  /* 0x0000000a024b9224 */ /* 0x000fe200078e024b */
[----:B------:R-:W-:Y:S08]  /*5da0*/  BRA.U !UP0, `(.L_x_112) ;  /* 0x0000000108407547 */ /* 0x000ff0000b800000 */
[----:B------:R-:W1:Y:S01]  /*5db0*/  LDCU.64 UR8, c[0x4][0x80] ;  /* 0x01001000ff0877ac */ /* 0x000e620008000a00 */
[----:B------:R-:W-:Y:S01]  /*5dc0*/  MOV R3, 0x0 ;  /* 0x0000000000037802 */ /* 0x000fe20000000f00 */
[----:B------:R-:W-:Y:S02]  /*5dd0*/  HFMA2 R12, -RZ, RZ, 0, 5.9604644775390625e-08 ;  /* 0x00000001ff0c7431 */ /* 0x000fe400000001ff */
[----:B------:R-:W-:Y:S02]  /*5de0*/  IMAD.MOV.U32 R8, RZ, RZ, 0x70 ;  /* 0x00000070ff087424 */ /* 0x000fe400078e00ff */
[----:B------:R-:W-:Y:S01]  /*5df0*/  IMAD.MOV.U32 R13, RZ, RZ, RZ ;  /* 0x000000ffff0d7224 */ /* 0x000fe200078e00ff */
[----:B------:R-:W2:Y:S01]  /*5e00*/  LDCU.64 UR6, c[0x4][0x88] ;  /* 0x01001100ff0677ac */ /* 0x000ea20008000a00 */
[----:B------:R-:W3:Y:S01]  /*5e10*/  LDC.64 R2, c[0x4][R3] ;  /* 0x0100000003027b82 */ /* 0x000ee20000000a00 */
[----:B------:R-:W4:Y:S01]  /*5e20*/  LDCU.64 UR4, c[0x4][0x8] ;  /* 0x01000100ff0477ac */ /* 0x000f220008000a00 */
[----:B-1----:R-:W-:Y:S01]  /*5e30*/  MOV R5, UR9 ;  /* 0x0000000900057c02 */ /* 0x002fe20008000f00 */
[----:B------:R-:W-:Y:S01]  /*5e40*/  IMAD.U32 R4, RZ, RZ, UR8 ;  /* 0x00000008ff047e24 */ /* 0x000fe2000f8e00ff */
[----:B--2---:R-:W-:Y:S01]  /*5e50*/  MOV R7, UR7 ;  /* 0x0000000700077c02 */ /* 0x004fe20008000f00 */
[----:B------:R-:W-:Y:S01]  /*5e60*/  IMAD.U32 R6, RZ, RZ, UR6 ;  /* 0x00000006ff067e24 */ /* 0x000fe2000f8e00ff */
[----:B----4-:R-:W-:Y:S01]  /*5e70*/  MOV R11, UR5 ;  /* 0x00000005000b7c02 */ /* 0x010fe20008000f00 */
[----:B------:R-:W-:Y:S02]  /*5e80*/  IMAD.U32 R10, RZ, RZ, UR4 ;  /* 0x00000004ff0a7e24 */ /* 0x000fe4000f8e00ff */
[----:B------:R-:W-:Y:S07]  /*5e90*/  LEPC R20, `(.L_x_112) ;  /* 0x000000001014794e */ /* 0x000fee0000000000 */
[----:B---3-5:R-:W-:Y:S05]  /*5ea0*/  CALL.ABS.NOINC R2 ;  /* 0x0000000002007343 */ /* 0x028fea0003c00000 */
.L_x_112:
[----:B------:R-:W-:Y:S01]  /*5eb0*/  LOP3.LUT P0, RZ, R192, 0x1b0, RZ, 0xc0, !PT ;  /* 0x000001b0c0ff7812 */ /* 0x000fe2000780c0ff */
[----:B------:R-:W-:Y:S11]  /*5ec0*/  BSSY.RECONVERGENT B6, `(.L_x_113) ;  /* 0x0000013000067945 */ /* 0x000ff60003800200 */
[----:B------:R-:W-:Y:S01]  /*5ed0*/  @!UPT UIADD3 URZ, UPT, UPT, URZ, URZ, URZ ;  /* 0x000000fffffff290 */ /* 0x000fe2000fffe0ff */
[----:B------:R-:W-:Y:S05]  /*5ee0*/  @!P0 BRA `(.L_x_114) ;  /* 0x0000000000408947 */ /* 0x000fea0003800000 */
        /* <DEDUP_REMOVED lines=16> */
.L_x_114:
[----:B------:R-:W-:Y:S05]  /*5ff0*/  BSYNC.RECONVERGENT B6 ;  /* 0x0000000000067941 */ /* 0x000fea0003800200 */
.L_x_113:
[----:B------:R-:W-:Y:S01]  /*6000*/  ISETP.NE.U32.AND P4, PT, R166, RZ, PT ;  /* 0x000000ffa600720c */ /* 0x000fe20003f85070 */
[----:B------:R-:W-:Y:S01]  /*6010*/  UISETP.NE.AND UP2, UPT, UR50, URZ, UPT ;  /* 0x000000ff3200728c */ /* 0x000fe2000bf45270 */
[----:B------:R-:W-:Y:S01]  /*6020*/  ISETP.NE.U32.AND P2, PT, RZ, UR38, PT ;  /* 0x00000026ff007c0c */ /* 0x000fe2000bf45070 */
[----:B------:R-:W-:Y:S01]  /*6030*/  UISETP.NE.U32.AND UP1, UPT, UR44, URZ, UPT ;  /* 0x000000ff2c00728c */ /* 0x000fe2000bf25070 */
[----:B------:R-:W-:Y:S01]  /*6040*/  ISETP.NE.AND.EX P4, PT, R167, RZ, PT, P4 ;  /* 0x000000ffa700720c */ /* 0x000fe20003f85340 */
[----:B------:R-:W-:Y:S01]  /*6050*/  UPLOP3.LUT UP0, UPT, UPT, UPT, UPT, 0x40, 0x4 ;  /* 0x000000000004789c */ /* 0x000fe20003f0e870 */
[----:B------:R-:W-:Y:S01]  /*6060*/  ISETP.NE.AND.EX P2, PT, RZ, UR39, PT, P2 ;  /* 0x00000027ff007c0c */ /* 0x000fe2000bf45320 */
[----:B------:R-:W-:Y:S01]  /*6070*/  UISETP.NE.AND.EX UP1, UPT, UR45, URZ, UPT, UP1 ;  /* 0x000000ff2d00728c */ /* 0x000fe2000bf25310 */
[----:B------:R-:W-:Y:S04]  /*6080*/  PLOP3.LUT P1, PT, PT, PT, UP2, 0x80, 0x8 ;  /* 0x000000000008781c */ /* 0x000fe80003f2f028 */
[----:B------:R-:W-:Y:S06]  /*6090*/  @UP2 UPLOP3.LUT UP0, UPT, UPT, UPT, UP1, 0x80, 0x8 ;  /* 0x000000000008289c */ /* 0x000fec0003f0f010 */
[----:B------:R-:W-:Y:S01]  /*60a0*/  PLOP3.LUT P0, PT, PT, PT, UP0, 0x80, 0x8 ;  /* 0x000000000008781c */ /* 0x000fe20003f0f008 */
[----:B------:R-:W-:Y:S01]  /*60b0*/  @!UPT UIADD3 URZ, UPT, UPT, URZ, URZ, URZ ;  /* 0x000000fffffff290 */ /* 0x000fe2000fffe0ff */
[----:B------:R-:W-:Y:S11]  /*60c0*/  BRA.U !UP1, `(.L_x_115) ;  /* 0x0000000109387547 */ /* 0x000ff6000b800000 */
[----:B------:R-:W-:Y:S01]  /*60d0*/  UISETP.NE.U32.AND UP0, UPT, UR38, URZ, UPT ;  /* 0x000000ff2600728c */ /* 0x000fe2000bf05070 */
[----:B------:R-:W-:Y:S02]  /*60e0*/  HFMA2 R0, -RZ, RZ, 0, 5.9604644775390625e-08 ;  /* 0x00000001ff007431 */ /* 0x000fe400000001ff */
[----:B------:R-:W-:Y:S01]  /*60f0*/  IMAD.MOV.U32 R171, RZ, RZ, 0x1 ;  /* 0x00000001ffab7424 */ /* 0x000fe200078e00ff */
[----:B------:R-:W-:Y:S06]  /*6100*/  UISETP.NE.AND.EX UP0, UPT, UR39, URZ, UPT, UP0 ;  /* 0x000000ff2700728c */ /* 0x000fec000bf05300 */
[----:B------:R-:W-:Y:S05]  /*6110*/  PLOP3.LUT P3, PT, PT, PT, UP0, 0x80, 0x8 ;  /* 0x000000000008781c */ /* 0x000fea0003f6f008 */
[----:B------:R-:W1:Y:S01]  /*6120*/  @UP0 LDCU.64 UR6, c[0x0][0x888] ;  /* 0x00011100ff0607ac */ /* 0x000e620008000a00 */
[----:B------:R-:W-:Y:S07]  /*6130*/  @UP0 UIMAD UR4, UR36, UR44, URZ ;  /* 0x0000002c240402a4 */ /* 0x000fee000f8e02ff */
[----:B------:R-:W-:Y:S01]  /*6140*/  @!P3 PRMT R171, R0, 0x7610, R171 ;  /* 0x0000761000abb816 */ /* 0x000fe200000000ab */
[----:B-1----:R-:W-:Y:S03]  /*6150*/  @UP0 UIMAD.WIDE UR6, UR4, 0x4, UR6 ;  /* 0x00000004040608a5 */ /* 0x002fe6000f8e0206 */
[----:B------:R-:W1:Y:S03]  /*6160*/  @!UP0 LDCU UR4, c[0x0][0x880] ;  /* 0x00011000ff0487ac */ /* 0x000e660008000800 */
[----:B------:R-:W-:Y:S01]  /*6170*/  IMAD.U32 R2, RZ, RZ, UR6 ;  /* 0x00000006ff027e24 */ /* 0x000fe2000f8e00ff */
[----:B------:R-:W-:Y:S05]  /*6180*/  MOV R3, UR7 ;  /* 0x0000000700037c02 */ /* 0x000fea0008000f00 */
[----:B-----5:R2:W5:Y:S02]  /*6190*/  @P3 LDG.E R81, desc[UR46][R2.64] ;  /* 0x0000002e02513981 */ /* 0x020564000c1e1900 */
[----:B-12---:R-:W-:Y:S02]  /*61a0*/  @!P3 IMAD.U32 R81, RZ, RZ, UR4 ;  /* 0x00000004ff51be24 */ /* 0x006fe4000f8e00ff */
.L_x_115:
[----:B------:R-:W-:Y:S05]  /*61b0*/  @!P4 BRA `(.L_x_116) ;  /* 0x000000000020c947 */ /* 0x000fea0003800000 */
[----:B------:R-:W-:Y:S04]  /*61c0*/  ISETP.NE.U32.AND P3, PT, R164, RZ, PT ;  /* 0x000000ffa400720c */ /* 0x000fe80003f65070 */
[----:B------:R-:W-:Y:S11]  /*61d0*/  ISETP.NE.AND.EX P3, PT, R165, RZ, PT, P3 ;  /* 0x000000ffa500720c */ /* 0x000ff60003f65330 */
[----:B------:R-:W-:Y:S02]  /*61e0*/  @!UPT UIADD3 URZ, UPT, UPT, URZ, URZ, URZ ;  /* 0x000000fffffff290 */ /* 0x000fe4000fffe0ff */
[----:B------:R-:W1:Y:S01]  /*61f0*/  @P3 LDC.64 R2, c[0x0][0x8a8] ;  /* 0x00022a00ff023b82 */ /* 0x000e620000000a00 */
[----:B------:R-:W-:Y:S04]  /*6200*/  @P3 IMAD R0, R166, UR36, RZ ;  /* 0x00000024a6003c24 */ /* 0x000fe8000f8e02ff */
[----:B-1----:R-:W-:Y:S05]  /*6210*/  @P3 IMAD.WIDE R2, R0, 0x4, R2 ;  /* 0x0000000400023825 */ /* 0x002fea00078e0202 */
[----:B-----5:R1:W5:Y:S02]  /*6220*/  @P3 LDG.E R78, desc[UR46][R2.64] ;  /* 0x0000002e024e3981 */ /* 0x020364000c1e1900 */
[----:B-1----:R-:W2:Y:S02]  /*6230*/  @!P3 LDC R78, c[0x0][0x8a0] ;  /* 0x00022800ff4ebb82 */ /* 0x002ea40000000800 */
.L_x_116:
[----:B-----5:R-:W-:Y:S01]  /*6240*/  FSETP.NEU.AND P4, PT, R81, RZ, PT ;  /* 0x000000ff5100720b */ /* 0x020fe20003f8d000 */
[----:B------:R-:W-:Y:S01]  /*6250*/  BSSY B1, `(.L_x_117) ;  /* 0x0000047000017945 */ /* 0x000fe20003800000 */
[----:B------:R-:W-:Y:S01]  /*6260*/  SEL R5, RZ, 0xffffffff, P2 ;  /* 0xffffffffff057807 */ /* 0x000fe20001000000 */
[----:B------:R-:W-:Y:S01]  /*6270*/  IMAD.MOV.U32 R208, RZ, RZ, 0x1 ;  /* 0x00000001ffd07424 */ /* 0x000fe200078e00ff */
[----:B------:R-:W-:Y:S01]  /*6280*/  LOP3.LUT P3, RZ, R171, 0xff, RZ, 0xc0, !PT ;  /* 0x000000ffabff7812 */ /* 0x000fe2000786c0ff */
[C---:B------:R-:W-:Y:S01]  /*6290*/  IMAD R80, R76.reuse, 0x80, R79 ;  /* 0x000000804c507824 */ /* 0x040fe200078e024f */
[----:B------:R-:W-:Y:S02]  /*62a0*/  @P1 SEL R0, RZ, 0xffffffff, P4 ;  /* 0xffffffffff001807 */ /* 0x000fe40002000000 */
[----:B------:R-:W-:Y:S02]  /*62b0*/  CS2R R162, SRZ ;  /* 0x0000000000a27805 */ /* 0x000fe4000001ff00 */
[----:B------:R-:W-:Y:S02]  /*62c0*/  LEA R3, R181, UR49, 0x3 ;  /* 0x00000031b5037c11 */ /* 0x000fe4000f8e18ff */
[----:B------:R-:W-:Y:S02]  /*62d0*/  CS2R R160, SRZ ;  /* 0x0000000000a07805 */ /* 0x000fe4000001ff00 */
[----:B------:R-:W-:Y:S02]  /*62e0*/  @P0 SEL R0, R5, R0, !P3 ;  /* 0x0000000005000207 */ /* 0x000fe40005800000 */
[----:B------:R-:W-:Y:S02]  /*62f0*/  CS2R R158, SRZ ;  /* 0x00000000009e7805 */ /* 0x000fe4000001ff00 */
[----:B------:R-:W-:Y:S02]  /*6300*/  LEA R195, R76, UR49, 0x3 ;  /* 0x000000314cc37c11 */ /* 0x000fe4000f8e18ff */
[----:B------:R-:W-:Y:S02]  /*6310*/  CS2R R156, SRZ ;  /* 0x00000000009c7805 */ /* 0x000fe4000001ff00 */
[----:B------:R-:W-:Y:S02]  /*6320*/  @P1 LOP3.LUT R0, R0, 0x1, RZ, 0xc0, !PT ;  /* 0x0000000100001812 */ /* 0x000fe400078ec0ff */
[----:B------:R-:W-:Y:S02]  /*6330*/  CS2R R154, SRZ ;  /* 0x00000000009a7805 */ /* 0x000fe4000001ff00 */
[----:B------:R-:W-:Y:S02]  /*6340*/  SHF.L.U32 R2, R183, 0x1f, RZ ;  /* 0x0000001fb7027819 */ /* 0x000fe400000006ff */
[----:B------:R-:W-:Y:S02]  /*6350*/  CS2R R152, SRZ ;  /* 0x0000000000987805 */ /* 0x000fe4000001ff00 */
[----:B------:R-:W-:Y:S02]  /*6360*/  ISETP.NE.U32.OR P6, PT, R0, 0x1, !P1 ;  /* 0x000000010000780c */ /* 0x000fe40004fc5470 */
[----:B------:R-:W-:Y:S02]  /*6370*/  CS2R R150, SRZ ;  /* 0x0000000000967805 */ /* 0x000fe4000001ff00 */
[----:B------:R-:W-:Y:S02]  /*6380*/  PLOP3.LUT P2, PT, PT, PT, UP1, 0x80, 0x8 ;  /* 0x000000000008781c */ /* 0x000fe40003f4f018 */
[----:B------:R-:W-:Y:S02]  /*6390*/  CS2R R148, SRZ ;  /* 0x0000000000947805 */ /* 0x000fe4000001ff00 */
[----:B------:R-:W-:Y:S02]  /*63a0*/  SEL R0, RZ, 0xffffffff, P4 ;  /* 0xffffffffff007807 */ /* 0x000fe40002000000 */
[----:B------:R-:W-:Y:S03]  /*63b0*/  P2R R184, PR, RZ, 0x40 ;  /* 0x00000040ffb87803 */ /* 0x000fe60000000000 */
[----:B------:R-:W-:Y:S04]  /*63c0*/  @P6 SHF.L.U32 R4, R180, 0x1f, RZ ;  /* 0x0000001fb4046819 */ /* 0x000fe800000006ff */
[----:B------:R-:W-:Y:S01]  /*63d0*/  @P2 SEL R0, R5, R0, !P3 ;  /* 0x0000000005002207 */ /* 0x000fe20005800000 */
[----:B------:R-:W1:Y:S03]  /*63e0*/  @P6 SYNCS.PHASECHK.TRANS64.TRYWAIT P1, [R3+URZ+0x100], R4 ;  /* 0x00010004030065a7 */ /* 0x000e6600080211ff */
[----:B------:R-:W-:Y:S04]  /*63f0*/  LOP3.LUT R0, R0, 0x1, RZ, 0xc0, !PT ;  /* 0x0000000100007812 */ /* 0x000fe800078ec0ff */
[----:B------:R-:W-:Y:S04]  /*6400*/  ISETP.NE.U32.AND P5, PT, R0, 0x1, PT ;  /* 0x000000010000780c */ /* 0x000fe80003fa5070 */
[----:B------:R-:W-:Y:S01]  /*6410*/  P2R R209, PR, RZ, 0x20 ;  /* 0x00000020ffd17803 */ /* 0x000fe20000000000 */
[----:B------:R3:W4:Y:S01]  /*6420*/  SYNCS.PHASECHK.TRANS64.TRYWAIT P0, [R195+URZ+0x150], R2 ;  /* 0x00015002c30075a7 */ /* 0x00072200080011ff */
[----:B-1----:R-:W-:Y:S01]  /*6430*/  @P6 SEL R208, RZ, 0x1, !P1 ;  /* 0x00000001ffd06807 */ /* 0x002fe20004800000 */
[----:B---3--:R-:W-:Y:S06]  /*6440*/  @!P6 BRA `(.L_x_118) ;  /* 0x00000000009ce947 */ /* 0x008fec0003800000 */
[----:B------:R-:W-:Y:S01]  /*6450*/  @P5 IMAD R6, R181, 0x2000, R190 ;  /* 0x00002000b5065824 */ /* 0x000fe200078e02be */
[----:B------:R-:W-:Y:S01]  /*6460*/  ISETP.NE.AND P1, PT, R208, RZ, PT ;  /* 0x000000ffd000720c */ /* 0x000fe20003f25270 */
[----:B------:R-:W-:Y:S01]  /*6470*/  BSSY B0, `(.L_x_119) ;  /* 0x0000010000007945 */ /* 0x000fe20003800000 */
[----:B------:R-:W-:Y:S01]  /*6480*/  CS2R R150, SRZ ;  /* 0x0000000000967805 */ /* 0x000fe2000001ff00 */
[--C-:B------:R-:W-:Y:S01]  /*6490*/  @P5 IMAD R7, R191, -0x10, R6.reuse ;  /* 0xfffffff0bf075824 */ /* 0x100fe200078e0206 */
[----:B------:R-:W-:Y:S01]  /*64a0*/  CS2R R148, SRZ ;  /* 0x0000000000947805 */ /* 0x000fe2000001ff00 */
[----:B------:R-:W-:Y:S01]  /*64b0*/  @P5 IMAD R5, R189, -0x10, R6 ;  /* 0xfffffff0bd055824 */ /* 0x000fe200078e0206 */
[----:B------:R-:W-:Y:S01]  /*64c0*/  CS2R R158, SRZ ;  /* 0x00000000009e7805 */ /* 0x000fe2000001ff00 */
[----:B------:R-:W-:Y:S01]  /*64d0*/  @P5 IMAD R4, R188, 0x10, R7 ;  /* 0x00000010bc045824 */ /* 0x000fe200078e0207 */
[----:B------:R-:W-:Y:S02]  /*64e0*/  CS2R R156, SRZ ;  /* 0x00000000009c7805 */ /* 0x000fe4000001ff00 */
[----:B------:R-:W-:Y:S02]  /*64f0*/  CS2R R154, SRZ ;  /* 0x00000000009a7805 */ /* 0x000fe4000001ff00 */
[----:B------:R-:W-:Y:S02]  /*6500*/  CS2R R152, SRZ ;  /* 0x0000000000987805 */ /* 0x000fe4000001ff00 */
[----:B------:R-:W-:Y:S02]  /*6510*/  CS2R R162, SRZ ;  /* 0x0000000000a27805 */ /* 0x000fe4000001ff00 */
[----:B------:R-:W-:Y:S01]  /*6520*/  CS2R R160, SRZ ;  /* 0x0000000000a07805 */ /* 0x000fe2000001ff00 */
[----:B------:R-:W-:Y:S06]  /*6530*/  @P1 BRA `(.L_x_120) ;  /* 0x00000000000c1947 */ /* 0x000fec0003800000 */
[----:B------:R-:W-:Y:S04]  /*6540*/  SHF.L.U32 R0, R180, 0x1f, RZ ;  /* 0x0000001fb4007819 */ /* 0x000fe800000006ff */
[----:B------:R-:W1:Y:S02]  /*6550*/  SYNCS.PHASECHK.TRANS64.TRYWAIT P1, [R3+URZ+0x100], R0 ;  /* 0x00010000030075a7 */ /* 0x000e6400080211ff */
[----:B-1----:R-:W-:Y:S05]  /*6560*/  @!P1 BRA `(.L_x_121) ;  /* 0x00000038008c9947 */ /* 0x002fea0003800000 */
.L_x_120:
[----:B------:R-:W-:Y:S05]  /*6570*/  BSYNC B0 ;  /* 0x0000000000007941 */ /* 0x000fea0003800000 */
.L_x_119:
[----:B------:R-:W-:Y:S01]  /*6580*/  ISETP.NE.AND P1, PT, R209, RZ, PT ;  /* 0x000000ffd100720c */ /* 0x000fe20003f25270 */
[----:B-1----:R-:W-:Y:S02]  /*6590*/  VIADD R3, R3, 0x110 ;  /* 0x0000011003037836 */ /* 0x002fe40000000000 */
[----:B------:R-:W-:Y:S02]  /*65a0*/  IMAD.U32 R0, RZ, RZ, UR37 ;  /* 0x00000025ff007e24 */ /* 0x000fe4000f8e00ff */
[----:B------:R-:W-:Y:S03]  /*65b0*/  VIADD R181, R181, 0x1 ;  /* 0x00000001b5b57836 */ /* 0x000fe60000000000 */
[----:B------:R-:W-:Y:S05]  /*65c0*/  PRMT R0, R0, 0x654, R3 ;  /* 0x0000065400007816 */ /* 0x000fea0000000003 */
[----:B------:R1:W3:Y:S04]  /*65d0*/  @P1 LDS.128 R148, [R6] ;  /* 0x0000000006941984 */ /* 0x0002e80000000c00 */
[----:B------:R1:W1:Y:S04]  /*65e0*/  @P1 LDS.128 R156, [R5+0x20] ;  /* 0x00002000059c1984 */ /* 0x0002680000000c00 */
[----:B------:R1:W1:Y:S04]  /*65f0*/  @P1 LDS.128 R152, [R7+0x10] ;  /* 0x0000100007981984 */ /* 0x0002680000000c00 */
[----:B------:R1:W1:Y:S01]  /*6600*/  @P1 LDS.128 R160, [R4+0x10] ;  /* 0x0000100004a01984 */ /* 0x0002620000000c00 */
[C---:B------:R-:W-:Y:S01]  /*6610*/  ISETP.NE.AND P1, PT, R181.reuse, 0x2, PT ;  /* 0x00000002b500780c */ /* 0x040fe20003f25270 */
[----:B------:R-:W-:Y:S01]  /*6620*/  @!PT LDS RZ, [RZ] ;  /* 0x00000000fffff984 */ /* 0x000fe20000000800 */
[----:B------:R-:W-:Y:S01]  /*6630*/  @!PT LDS RZ, [RZ] ;  /* 0x00000000fffff984 */ /* 0x000fe20000000800 */
[----:B------:R-:W-:Y:S01]  /*6640*/  @!PT LDS RZ, [RZ] ;  /* 0x00000000fffff984 */ /* 0x000fe20000000800 */
[----:B------:R-:W-:Y:S01]  /*6650*/  @!PT LDS RZ, [RZ] ;  /* 0x00000000fffff984 */ /* 0x000fe20000000800 */
[----:B------:R5:W-:Y:S06]  /*6660*/  MEMBAR.ALL.CTA ;  /* 0x0000000000007992 */ /* 0x000bec0000008000 */
[----:B-----5:R-:W5:Y:S01]  /*6670*/  FENCE.VIEW.ASYNC.S ;  /* 0x00000000000073c6 */ /* 0x020f620000000000 */
[----:B------:R-:W-:Y:S02]  /*6680*/  SEL R3, RZ, 0x1, P1 ;  /* 0x00000001ff037807 */ /* 0x000fe40000800000 */
[----:B------:R-:W-:Y:S02]  /*6690*/  SEL R181, R181, RZ, P1 ;  /* 0x000000ffb5b57207 */ /* 0x000fe40000800000 */
[----:B------:R-:W-:Y:S01]  /*66a0*/  LOP3.LUT R180, R180, R3, RZ, 0x3c, !PT ;  /* 0x00000003b4b47212 */ /* 0x000fe200078e3cff */
[----:B-----5:R1:W-:Y:S06]  /*66b0*/  SYNCS.ARRIVE.TRANS64.RED.A1T0 RZ, [R0+URZ], RZ ;  /* 0x000000ff00ff79a7 */ /* 0x0203ec00081004ff */
.L_x_118:
[----:B------:R-:W-:Y:S05]  /*66c0*/  BSYNC B1 ;  /* 0x0000000000017941 */ /* 0x000fea0003800000 */
.L_x_117:
[----:B-1----:R-:W-:Y:S04]  /*66d0*/  SHF.R.U32.HI R0, RZ, 0x15, R80 ;  /* 0x00000015ff007819 */ /* 0x002fe80000011650 */
[----:B------:R-:W-:Y:S01]  /*66e0*/  LOP3.LUT P1, RZ, R0, 0x3, R173, 0x48, !PT ;  /* 0x0000000300ff7812 */ /* 0x000fe200078248ad */
[----:B------:R-:W-:Y:S01]  /*66f0*/  @!UPT UIADD3 URZ, UPT, UPT, URZ, URZ, URZ ;  /* 0x000000fffffff290 */ /* 0x000fe2000fffe0ff */
[----:B----4-:R-:W-:Y:S11]  /*6700*/  @P0 BRA `(.L_x_122) ;  /* 0x0000000000080947 */ /* 0x010ff60003800000 */
[----:B------:R-:W1:Y:S02]  /*6710*/  SYNCS.PHASECHK.TRANS64.TRYWAIT P0, [R195+URZ+0x150], R2 ;  /* 0x00015002c30075a7 */ /* 0x000e6400080011ff */
[----:B-1----:R-:W-:Y:S05]  /*6720*/  @!P0 BRA `(.L_x_123) ;  /* 0x0000003800308947 */ /* 0x002fea0003800000 */
.L_x_122:
[----:B------:R-:W-:Y:S04]  /*6730*/  BSSY.RECONVERGENT B6, `(.L_x_124) ;  /* 0x0000012000067945 */ /* 0x000fe80003800200 */
[----:B------:R-:W-:Y:S05]  /*6740*/  @!P1 BRA `(.L_x_125) ;  /* 0x0000000000409947 */ /* 0x000fea0003800000 */
[----:B------:R-:W4:Y:S01]  /*6750*/  LDCU.64 UR8, c[0x4][0x70] ;  /* 0x01000e00ff0877ac */ /* 0x000f220008000a00 */
[----:B------:R-:W-:Y:S01]  /*6760*/  MOV R3, 0x0 ;  /* 0x0000000000037802 */ /* 0x000fe20000000f00 */
[----:B------:R-:W-:Y:S02]  /*6770*/  HFMA2 R12, -RZ, RZ, 0, 5.9604644775390625e-08 ;  /* 0x00000001ff0c7431 */ /* 0x000fe400000001ff */
[----:B------:R-:W-:Y:S02]  /*6780*/  IMAD.MOV.U32 R8, RZ, RZ, 0x192 ;  /* 0x00000192ff087424 */ /* 0x000fe400078e00ff */
[----:B------:R-:W-:Y:S01]  /*6790*/  IMAD.MOV.U32 R13, RZ, RZ, RZ ;  /* 0x000000ffff0d7224 */ /* 0x000fe200078e00ff */
[----:B------:R-:W5:Y:S01]  /*67a0*/  LDCU.64 UR6, c[0x4][0x78] ;  /* 0x01000f00ff0677ac */ /* 0x000f620008000a00 */
[----:B-1----:R-:W1:Y:S01]  /*67b0*/  LDC.64 R2, c[0x4][R3] ;  /* 0x0100000003027b82 */ /* 0x002e620000000a00 */
[----:B------:R-:W2:Y:S01]  /*67c0*/  LDCU.64 UR4, c[0x4][0x10] ;  /* 0x01000200ff0477ac */ /* 0x000ea20008000a00 */
[----:B----4-:R-:W-:Y:S01]  /*67d0*/  MOV R5, UR9 ;  /* 0x0000000900057c02 */ /* 0x010fe20008000f00 */
[----:B------:R-:W-:Y:S01]  /*67e0*/  IMAD.U32 R4, RZ, RZ, UR8 ;  /* 0x00000008ff047e24 */ /* 0x000fe2000f8e00ff */
[----:B-----5:R-:W-:Y:S01]  /*67f0*/  MOV R7, UR7 ;  /* 0x0000000700077c02 */ /* 0x020fe20008000f00 */
[----:B------:R-:W-:Y:S01]  /*6800*/  IMAD.U32 R6, RZ, RZ, UR6 ;  /* 0x00000006ff067e24 */ /* 0x000fe2000f8e00ff */
[----:B--2---:R-:W-:Y:S01]  /*6810*/  MOV R11, UR5 ;  /* 0x00000005000b7c02 */ /* 0x004fe20008000f00 */
[----:B------:R-:W-:Y:S02]  /*6820*/  IMAD.U32 R10, RZ, RZ, UR4 ;  /* 0x00000004ff0a7e24 */ /* 0x000fe4000f8e00ff */
[----:B------:R-:W-:Y:S07]  /*6830*/  LEPC R20, `(.L_x_125) ;  /* 0x000000001014794e */ /* 0x000fee0000000000 */
[----:B-1-3--:R-:W-:Y:S05]  /*6840*/  CALL.ABS.NOINC R2 ;  /* 0x0000000002007343 */ /* 0x00afea0003c00000 */
.L_x_125:
[----:B------:R-:W-:Y:S05]  /*6850*/  BSYNC.RECONVERGENT B6 ;  /* 0x0000000000067941 */ /* 0x000fea0003800200 */
.L_x_124:
[-C--:B---3--:R-:W-:Y:S01]  /*6860*/  F2FP.F16.E4M3.UNPACK_B R83, R148.reuse ;  /* 0x00000094ff53723e */ /* 0x088fe200020006ff */
[----:B------:R-:W-:Y:S05]  /*6870*/  WARPSYNC.ALL ;  /* 0x0000000000007948 */ /* 0x000fea0003800000 */
[----:B------:R-:W-:Y:S01]  /*6880*/  R2UR UR4, R80 ;  /* 0x00000000500472ca */ /* 0x000fe200000e0000 */
[--C-:B------:R-:W-:Y:S01]  /*6890*/  HADD2.F32 R82, -RZ, R83.reuse.H0_H0 ;  /* 0x20000053ff527230 */ /* 0x100fe20000004100 */
[----:B------:R-:W-:Y:S01]  /*68a0*/  F2FP.F16.E4M3.UNPACK_B R85, R148.H1 ;  /* 0x00000094ff55723e */ /* 0x000fe200030006ff */
[----:B------:R-:W-:Y:S01]  /*68b0*/  HADD2.F32 R83, -RZ, R83.H1_H1 ;  /* 0x30000053ff537230 */ /* 0x000fe20000004100 */
[-C--:B------:R-:W-:Y:S01]  /*68c0*/  F2FP.F16.E4M3.UNPACK_B R87, R149.reuse ;  /* 0x00000095ff57723e */ /* 0x080fe200020006ff */
[----:B------:R-:W-:Y:S01]  /*68d0*/  BSSY.RECONVERGENT B0, `(.L_x_126) ;  /* 0x000011d000007945 */ /* 0x000fe20003800200 */
[----:B------:R-:W-:Y:S01]  /*68e0*/  F2FP.F16.E4M3.UNPACK_B R89, R149.H1 ;  /* 0x00000095ff59723e */ /* 0x000fe200030006ff */
[----:B------:R-:W-:Y:S01]  /*68f0*/  HADD2.F32 R84, -RZ, R85.H0_H0 ;  /* 0x20000055ff547230 */ /* 0x000fe20000004100 */
[-C--:B------:R-:W-:Y:S01]  /*6900*/  F2FP.F16.E4M3.UNPACK_B R91, R150.reuse ;  /* 0x00000096ff5b723e */ /* 0x080fe200020006ff */
[----:B------:R-:W-:Y:S01]  /*6910*/  HADD2.F32 R88, -RZ, R87.H1_H1 ;  /* 0x30000057ff587230 */ /* 0x000fe20000004100 */
[----:B------:R-:W-:Y:S01]  /*6920*/  F2FP.F16.E4M3.UNPACK_B R93, R150.H1 ;  /* 0x00000096ff5d723e */ /* 0x000fe200030006ff */
[----:B------:R-:W-:Y:S01]  /*6930*/  HADD2.F32 R86, -RZ, R85.H1_H1 ;  /* 0x30000055ff567230 */ /* 0x000fe20000004100 */
[-C--:B------:R-:W-:Y:S01]  /*6940*/  F2FP.F16.E4M3.UNPACK_B R95, R151.reuse ;  /* 0x00000097ff5f723e */ /* 0x080fe200020006ff */
[----:B------:R-:W2:Y:S01]  /*6950*/  LDTM.x64 R4, tmem[UR4] ;  /* 0x00000004000479ee */ /* 0x000ea20008340000 */
[----:B------:R-:W-:Y:S01]  /*6960*/  F2FP.F16.E4M3.UNPACK_B R97, R151.H1 ;  /* 0x00000097ff61723e */ /* 0x000fe200030006ff */
[----:B------:R-:W-:Y:S01]  /*6970*/  HADD2.F32 R85, -RZ, R87.H0_H0 ;  /* 0x20000057ff557230 */ /* 0x000fe20000004100 */
[-C--:B------:R-:W-:Y:S01]  /*6980*/  F2FP.F16.E4M3.UNPACK_B R99, R152.reuse ;  /* 0x00000098ff63723e */ /* 0x080fe200020006ff */
[----:B------:R-:W-:Y:S01]  /*6990*/  HADD2.F32 R87, -RZ, R89.H0_H0 ;  /* 0x20000059ff577230 */ /* 0x000fe20000004100 */
[----:B------:R-:W-:Y:S01]  /*69a0*/  F2FP.F16.E4M3.UNPACK_B R101, R152.H1 ;  /* 0x00000098ff65723e */ /* 0x000fe200030006ff */
[----:B------:R-:W-:Y:S01]  /*69b0*/  HADD2.F32 R92, -RZ, R91.H1_H1 ;  /* 0x3000005bff5c7230 */ /* 0x000fe20000004100 */
[----:B------:R-:W-:Y:S01]  /*69c0*/  ISETP.NE.AND P6, PT, R184, RZ, PT ;  /* 0x000000ffb800720c */ /* 0x000fe20003fc5270 */
[----:B------:R-:W-:Y:S01]  /*69d0*/  HADD2.F32 R96, -RZ, R95.H1_H1 ;  /* 0x3000005fff607230 */ /* 0x000fe20000004100 */
[----:B------:R-:W-:Y:S01]  /*69e0*/  SHF.L.U32 R211, R176, 0x4, RZ ;  /* 0x00000004b0d37819 */ /* 0x000fe200000006ff */
[----:B------:R-:W-:Y:S01]  /*69f0*/  HADD2.F32 R100, -RZ, R99.H1_H1 ;  /* 0x30000063ff647230 */ /* 0x000fe20000004100 */
[----:B------:R-:W-:Y:S01]  /*6a00*/  SHF.L.U32 R217, R175, 0x4, RZ ;  /* 0x00000004afd97819 */ /* 0x000fe200000006ff */
[----:B------:R-:W-:Y:S01]  /*6a10*/  HADD2.F32 R90, -RZ, R89.H1_H1 ;  /* 0x30000059ff5a7230 */ /* 0x000fe20000004100 */
[C---:B------:R-:W-:Y:S01]  /*6a20*/  IADD3 R197, PT, PT, R190.reuse, R211, RZ ;  /* 0x000000d3bec57210 */ /* 0x040fe20007ffe0ff */
[----:B------:R-:W-:Y:S01]  /*6a30*/  HADD2.F32 R89, -RZ, R91.H0_H0 ;  /* 0x2000005bff597230 */ /* 0x000fe20000004100 */
[----:B------:R-:W-:Y:S01]  /*6a40*/  IADD3 R199, PT, PT, R190, R217, RZ ;  /* 0x000000d9bec77210 */ /* 0x000fe20007ffe0ff */
[--C-:B------:R-:W-:Y:S01]  /*6a50*/  HADD2.F32 R91, -RZ, R93.reuse.H0_H0 ;  /* 0x2000005dff5b7230 */ /* 0x100fe20000004100 */
[----:B------:R-:W-:Y:S01]  /*6a60*/  SHF.L.U32 R210, R188, 0x4, RZ ;  /* 0x00000004bcd27819 */ /* 0x000fe200000006ff */
[----:B------:R-:W-:Y:S01]  /*6a70*/  HADD2.F32 R94, -RZ, R93.H1_H1 ;  /* 0x3000005dff5e7230 */ /* 0x000fe20000004100 */
[----:B------:R-:W-:Y:S01]  /*6a80*/  F2FP.F16.E4M3.UNPACK_B R103, R153 ;  /* 0x00000099ff67723e */ /* 0x000fe200020006ff */
[----:B------:R-:W-:Y:S01]  /*6a90*/  HADD2.F32 R93, -RZ, R95.H0_H0 ;  /* 0x2000005fff5d7230 */ /* 0x000fe20000004100 */
[----:B------:R-:W-:Y:S01]  /*6aa0*/  IADD3 R198, PT, PT, R210, R197, RZ ;  /* 0x000000c5d2c67210 */ /* 0x000fe20007ffe0ff */
[----:B------:R-:W-:Y:S01]  /*6ab0*/  HADD2.F32 R95, -RZ, R97.H0_H0 ;  /* 0x20000061ff5f7230 */ /* 0x000fe20000004100 */
[----:B------:R-:W-:Y:S01]  /*6ac0*/  F2FP.F16.E4M3.UNPACK_B R105, R153.H1 ;  /* 0x00000099ff69723e */ /* 0x000fe200030006ff */
[C---:B--2---:R-:W-:Y:S01]  /*6ad0*/  FMUL R0, R78.reuse, R4 ;  /* 0x000000044e007220 */ /* 0x044fe20000400000 */
[C---:B-1----:R-:W-:Y:S01]  /*6ae0*/  FMUL R2, R78.reuse, R5 ;  /* 0x000000054e027220 */ /* 0x042fe20000400000 */
[C---:B------:R-:W-:Y:S01]  /*6af0*/  FMUL R4, R78.reuse, R8 ;  /* 0x000000084e047220 */ /* 0x040fe20000400000 */
[C---:B------:R-:W-:Y:S01]  /*6b00*/  FMUL R5, R78.reuse, R9 ;  /* 0x000000094e057220 */ /* 0x040fe20000400000 */
[C---:B------:R-:W-:Y:S01]  /*6b10*/  FFMA R0, R81.reuse, R82, R0 ;  /* 0x0000005251007223 */ /* 0x040fe20000000000 */
[C---:B------:R-:W-:Y:S01]  /*6b20*/  FFMA R2, R81.reuse, R83, R2 ;  /* 0x0000005351027223 */ /* 0x040fe20000000002 */
[C---:B------:R-:W-:Y:S01]  /*6b30*/  FMUL R8, R78.reuse, R12 ;  /* 0x0000000c4e087220 */ /* 0x040fe20000400000 */
[C---:B------:R-:W-:Y:S01]  /*6b40*/  FMUL R9, R78.reuse, R13 ;  /* 0x0000000d4e097220 */ /* 0x040fe20000400000 */
[C---:B------:R-:W-:Y:S01]  /*6b50*/  FMUL R12, R78.reuse, R16 ;  /* 0x000000104e0c7220 */ /* 0x040fe20000400000 */
[C---:B------:R-:W-:Y:S01]  /*6b60*/  FMUL R13, R78.reuse, R17 ;  /* 0x000000114e0d7220 */ /* 0x040fe20000400000 */
[C---:B------:R-:W-:Y:S01]  /*6b70*/  FMUL R16, R78.reuse, R20 ;  /* 0x000000144e107220 */ /* 0x040fe20000400000 */
[C---:B------:R-:W-:Y:S01]  /*6b80*/  FMUL R17, R78.reuse, R21 ;  /* 0x000000154e117220 */ /* 0x040fe20000400000 */
[----:B------:R-:W-:Y:S02]  /*6b90*/  HADD2.F32 R104, -RZ, R103.H1_H1 ;  /* 0x30000067ff687230 */ /* 0x000fe40000004100 */
[C---:B------:R-:W-:Y:S01]  /*6ba0*/  FMUL R20, R78.reuse, R24 ;  /* 0x000000184e147220 */ /* 0x040fe20000400000 */
[C---:B------:R-:W-:Y:S01]  /*6bb0*/  FMUL R21, R78.reuse, R25 ;  /* 0x000000194e157220 */ /* 0x040fe20000400000 */
[C---:B------:R-:W-:Y:S01]  /*6bc0*/  FMUL R24, R78.reuse, R28 ;  /* 0x0000001c4e187220 */ /* 0x040fe20000400000 */
[C---:B------:R-:W-:Y:S01]  /*6bd0*/  FMUL R25, R78.reuse, R29 ;  /* 0x0000001d4e197220 */ /* 0x040fe20000400000 */
[C---:B------:R-:W-:Y:S01]  /*6be0*/  FMUL R28, R78.reuse, R32 ;  /* 0x000000204e1c7220 */ /* 0x040fe20000400000 */
[C---:B------:R-:W-:Y:S01]  /*6bf0*/  FMUL R29, R78.reuse, R33 ;  /* 0x000000214e1d7220 */ /* 0x040fe20000400000 */
[C---:B------:R-:W-:Y:S01]  /*6c00*/  FMUL R32, R78.reuse, R36 ;  /* 0x000000244e207220 */ /* 0x040fe20000400000 */
[----:B------:R-:W-:Y:S01]  /*6c10*/  F2FP.F16.E4M3.UNPACK_B R107, R154 ;  /* 0x0000009aff6b723e */ /* 0x000fe200020006ff */
[C---:B------:R-:W-:Y:S01]  /*6c20*/  FMUL R33, R78.reuse, R37 ;  /* 0x000000254e217220 */ /* 0x040fe20000400000 */
[C---:B------:R-:W-:Y:S01]  /*6c30*/  FMUL R36, R78.reuse, R40 ;  /* 0x000000284e247220 */ /* 0x040fe20000400000 */
[----:B------:R-:W-:Y:S01]  /*6c40*/  F2FP.F16.E4M3.UNPACK_B R109, R154.H1 ;  /* 0x0000009aff6d723e */ /* 0x000fe200030006ff */
[C---:B------:R-:W-:Y:S01]  /*6c50*/  FMUL R37, R78.reuse, R41 ;  /* 0x000000294e257220 */ /* 0x040fe20000400000 */
[----:B------:R-:W-:Y:S02]  /*6c60*/  HADD2.F32 R108, -RZ, R107.H1_H1 ;  /* 0x3000006bff6c7230 */ /* 0x000fe40000004100 */
        /* <DEDUP_REMOVED lines=26> */
[C---:B------:R-:W-:Y:S01]  /*6e10*/  FFMA R3, R81.reuse, R84, R3 ;  /* 0x0000005451037223 */ /* 0x040fe20000000003 */
[C---:B------:R-:W-:Y:S01]  /*6e20*/  FFMA R7, R81.reuse, R86, R7 ;  /* 0x0000005651077223 */ /* 0x040fe20000000007 */
[----:B------:R-:W-:Y:S01]  /*6e30*/  F2FP.F16.E4M3.UNPACK_B R127, R159 ;  /* 0x0000009fff7f723e */ /* 0x000fe200020006ff */
[C---:B------:R-:W-:Y:S01]  /*6e40*/  FFMA R4, R81.reuse, R85, R4 ;  /* 0x0000005551047223 */ /* 0x040fe20000000004 */
[C---:B------:R-:W-:Y:S01]  /*6e50*/  FFMA R5, R81.reuse, R88, R5 ;  /* 0x0000005851057223 */ /* 0x040fe20000000005 */
[----:B------:R-:W-:Y:S01]  /*6e60*/  F2FP.F16.E4M3.UNPACK_B R129, R159.H1 ;  /* 0x0000009fff81723e */ /* 0x000fe200030006ff */
[----:B------:R-:W-:Y:S01]  /*6e70*/  FFMA R6, R81, R87, R6 ;  /* 0x0000005751067223 */ /* 0x000fe20000000006 */
[----:B------:R-:W-:Y:S01]  /*6e80*/  F2FP.SATFINITE.E4M3.F32.PACK_AB_MERGE_C R185, R7, R3, RZ ;  /* 0x0000000307b9723e */ /* 0x000fe200048070ff */
[----:B------:R-:W-:Y:S02]  /*6e90*/  HADD2.F32 R124, -RZ, R123.H1_H1 ;  /* 0x3000007bff7c7230 */ /* 0x000fe40000004100 */
[----:B------:R-:W-:Y:S01]  /*6ea0*/  FMUL R11, R78, R11 ;  /* 0x0000000b4e0b7220 */ /* 0x000fe20000400000 */
[----:B------:R-:W-:Y:S01]  /*6eb0*/  HADD2.F32 R128, -RZ, R127.H1_H1 ;  /* 0x3000007fff807230 */ /* 0x000fe20000004100 */
[----:B------:R-:W-:Y:S01]  /*6ec0*/  F2FP.SATFINITE.E4M3.F32.PACK_AB_MERGE_C R184, R2, R0, R185 ;  /* 0x0000000002b8723e */ /* 0x000fe200048070b9 */
[C---:B------:R-:W-:Y:S01]  /*6ed0*/  FMUL R10, R78.reuse, R14 ;  /* 0x0000000e4e0a7220 */ /* 0x040fe20000400000 */
[C---:B------:R-:W-:Y:S01]  /*6ee0*/  FFMA R11, R81.reuse, R90, R11 ;  /* 0x0000005a510b7223 */ /* 0x040fe2000000000b */
[C---:B------:R-:W-:Y:S01]  /*6ef0*/  FFMA R8, R81.reuse, R89, R8 ;  /* 0x0000005951087223 */ /* 0x040fe20000000008 */
[----:B------:R-:W-:Y:S01]  /*6f00*/  FFMA R9, R81, R92, R9 ;  /* 0x0000005c51097223 */ /* 0x000fe20000000009 */
[----:B------:R-:W-:Y:S01]  /*6f10*/  F2FP.F16.E4M3.UNPACK_B R131, R160 ;  /* 0x000000a0ff83723e */ /* 0x000fe200020006ff */
[----:B------:R-:W-:Y:S01]  /*6f20*/  HADD2.F32 R98, -RZ, R97.H1_H1 ;  /* 0x30000061ff627230 */ /* 0x000fe20000004100 */
[----:B------:R-:W-:Y:S01]  /*6f30*/  F2FP.SATFINITE.E4M3.F32.PACK_AB_MERGE_C R186, R11, R6, RZ ;  /* 0x000000060bba723e */ /* 0x000fe200048070ff */
[----:B------:R-:W-:Y:S01]  /*6f40*/  FFMA R10, R81, R91, R10 ;  /* 0x0000005b510a7223 */ /* 0x000fe2000000000a */
[----:B------:R-:W-:Y:S02]  /*6f50*/  HADD2.F32 R97, -RZ, R99.H0_H0 ;  /* 0x20000063ff617230 */ /* 0x000fe40000004100 */
[C---:B------:R-:W-:Y:S01]  /*6f60*/  FMUL R15, R78.reuse, R15 ;  /* 0x0000000f4e0f7220 */ /* 0x040fe20000400000 */
[----:B------:R-:W-:Y:S01]  /*6f70*/  F2FP.SATFINITE.E4M3.F32.PACK_AB_MERGE_C R185, R5, R4, R186 ;  /* 0x0000000405b9723e */ /* 0x000fe200048070ba */
[----:B------:R-:W-:Y:S02]  /*6f80*/  HADD2.F32 R132, -RZ, R131.H1_H1 ;  /* 0x30000083ff847230 */ /* 0x000fe40000004100 */
[C---:B------:R-:W-:Y:S01]  /*6f90*/  FMUL R14, R78.reuse, R18 ;  /* 0x000000124e0e7220 */ /* 0x040fe20000400000 */
[C---:B------:R-:W-:Y:S01]  /*6fa0*/  FFMA R15, R81.reuse, R94, R15 ;  /* 0x0000005e510f7223 */ /* 0x040fe2000000000f */
[C---:B------:R-:W-:Y:S01]  /*6fb0*/  FFMA R12, R81.reuse, R93, R12 ;  /* 0x0000005d510c7223 */ /* 0x040fe2000000000c */
[----:B------:R-:W-:Y:S01]  /*6fc0*/  FFMA R13, R81, R96, R13 ;  /* 0x00000060510d7223 */ /* 0x000fe2000000000d */
[----:B------:R-:W-:Y:S01]  /*6fd0*/  F2FP.F16.E4M3.UNPACK_B R133, R160.H1 ;  /* 0x000000a0ff85723e */ /* 0x000fe200030006ff */
[--C-:B------:R-:W-:Y:S01]  /*6fe0*/  HADD2.F32 R99, -RZ, R101.reuse.H0_H0 ;  /* 0x20000065ff637230 */ /* 0x100fe20000004100 */
[----:B------:R-:W-:Y:S01]  /*6ff0*/  F2FP.SATFINITE.E4M3.F32.PACK_AB_MERGE_C R186, R15, R10, RZ ;  /* 0x0000000a0fba723e */ /* 0x000fe200048070ff */
[----:B------:R-:W-:Y:S01]  /*7000*/  FFMA R14, R81, R95, R14 ;  /* 0x0000005f510e7223 */ /* 0x000fe2000000000e */
[C---:B------:R-:W-:Y:S01]  /*7010*/  FMUL R19, R78.reuse, R19 ;  /* 0x000000134e137220 */ /* 0x040fe20000400000 */
[----:B------:R-:W-:Y:S01]  /*7020*/  HADD2.F32 R102, -RZ, R101.H1_H1 ;  /* 0x30000065ff667230 */ /* 0x000fe20000004100 */
[----:B------:R-:W-:Y:S01]  /*7030*/  F2FP.SATFINITE.E4M3.F32.PACK_AB_MERGE_C R186, R9, R8, R186 ;  /* 0x0000000809ba723e */ /* 0x000fe200048070ba */
[----:B------:R-:W-:Y:S02]  /*7040*/  HADD2.F32 R101, -RZ, R103.H0_H0 ;  /* 0x20000067ff657230 */ /* 0x000fe40000004100 */
[C---:B------:R-:W-:Y:S01]  /*7050*/  FFMA R19, R81.reuse, R98, R19 ;  /* 0x0000006251137223 */ /* 0x040fe20000000013 */
[C---:B------:R-:W-:Y:S01]  /*7060*/  FFMA R16, R81.reuse, R97, R16 ;  /* 0x0000006151107223 */ /* 0x040fe20000000010 */
[----:B------:R-:W-:Y:S01]  /*7070*/  FFMA R17, R81, R100, R17 ;  /* 0x0000006451117223 */ /* 0x000fe20000000011 */
[C---:B------:R-:W-:Y:S01]  /*7080*/  FMUL R18, R78.reuse, R22 ;  /* 0x000000164e127220 */ /* 0x040fe20000400000 */
[----:B------:R-:W-:Y:S01]  /*7090*/  F2FP.F16.E4M3.UNPACK_B R135, R161 ;  /* 0x000000a1ff87723e */ /* 0x000fe200020006ff */
        /* <DEDUP_REMOVED lines=10> */
[----:B------:R1:W-:Y:S01]  /*7140*/  STS.128 [R172+UR49+0x4200], R184 ;  /* 0x004200b8ac007988 */ /* 0x0003e20008000c31 */
[----:B------:R-:W-:Y:S01]  /*7150*/  HADD2.F32 R136, -RZ, R135.H1_H1 ;  /* 0x30000087ff887230 */ /* 0x000fe20000004100 */
[----:B------:R-:W-:Y:S01]  /*7160*/  F2FP.SATFINITE.E4M3.F32.PACK_AB_MERGE_C R200, R23, R18, RZ ;  /* 0x0000001217c8723e */ /* 0x000fe200048070ff */
[C---:B------:R-:W-:Y:S01]  /*7170*/  FMUL R22, R78.reuse, R26 ;  /* 0x0000001a4e167220 */ /* 0x040fe20000400000 */
[C---:B------:R-:W-:Y:S01]  /*7180*/  FMUL R27, R78.reuse, R27 ;  /* 0x0000001b4e1b7220 */ /* 0x040fe20000400000 */
[--C-:B------:R-:W-:Y:S01]  /*7190*/  HADD2.F32 R107, -RZ, R109.reuse.H0_H0 ;  /* 0x2000006dff6b7230 */ /* 0x100fe20000004100 */
[----:B------:R-:W-:Y:S01]  /*71a0*/  F2FP.SATFINITE.E4M3.F32.PACK_AB_MERGE_C R200, R17, R16, R200 ;  /* 0x0000001011c8723e */ /* 0x000fe200048070c8 */
[C---:B------:R-:W-:Y:S01]  /*71b0*/  FFMA R22, R81.reuse, R103, R22 ;  /* 0x0000006751167223 */ /* 0x040fe20000000016 */
[C---:B------:R-:W-:Y:S01]  /*71c0*/  FFMA R27, R81.reuse, R106, R27 ;  /* 0x0000006a511b7223 */ /* 0x040fe2000000001b */
[C---:B------:R-:W-:Y:S01]  /*71d0*/  FFMA R24, R81.reuse, R105, R24 ;  /* 0x0000006951187223 */ /* 0x040fe20000000018 */
[----:B------:R-:W-:Y:S01]  /*71e0*/  F2FP.F16.E4M3.UNPACK_B R137, R161.H1 ;  /* 0x000000a1ff89723e */ /* 0x000fe200030006ff */
[----:B------:R-:W-:Y:S02]  /*71f0*/  HADD2.F32 R110, -RZ, R109.H1_H1 ;  /* 0x3000006dff6e7230 */ /* 0x000fe40000004100 */
[----:B------:R-:W-:Y:S01]  /*7200*/  FFMA R25, R81, R108, R25 ;  /* 0x0000006c51197223 */ /* 0x000fe20000000019 */
[----:B------:R-:W-:Y:S01]  /*7210*/  F2FP.SATFINITE.E4M3.F32.PACK_AB_MERGE_C R201, R27, R22, RZ ;  /* 0x000000161bc9723e */ /* 0x000fe200048070ff */
[----:B------:R-:W-:Y:S02]  /*7220*/  HADD2.F32 R109, -RZ, R111.H0_H0 ;  /* 0x2000006fff6d7230 */ /* 0x000fe40000004100 */
[C---:B------:R-:W-:Y:S01]  /*7230*/  FMUL R26, R78.reuse, R30 ;  /* 0x0000001e4e1a7220 */ /* 0x040fe20000400000 */
[C---:B------:R-:W-:Y:S01]  /*7240*/  FMUL R31, R78.reuse, R31 ;  /* 0x0000001f4e1f7220 */ /* 0x040fe20000400000 */
[--C-:B------:R-:W-:Y:S01]  /*7250*/  HADD2.F32 R111, -RZ, R113.reuse.H0_H0 ;  /* 0x20000071ff6f7230 */ /* 0x100fe20000004100 */
[----:B------:R-:W-:Y:S01]  /*7260*/  F2FP.SATFINITE.E4M3.F32.PACK_AB_MERGE_C R201, R21, R20, R201 ;  /* 0x0000001415c9723e */ /* 0x000fe200048070c9 */
[C---:B------:R-:W-:Y:S01]  /*7270*/  FFMA R26, R81.reuse, R107, R26 ;  /* 0x0000006b511a7223 */ /* 0x040fe2000000001a */
[C---:B------:R-:W-:Y:S01]  /*7280*/  FFMA R31, R81.reuse, R110, R31 ;  /* 0x0000006e511f7223 */ /* 0x040fe2000000001f */
[C---:B------:R-:W-:Y:S01]  /*7290*/  FFMA R28, R81.reuse, R109, R28 ;  /* 0x0000006d511c7223 */ /* 0x040fe2000000001c */
[----:B------:R-:W-:Y:S01]  /*72a0*/  F2FP.F16.E4M3.UNPACK_B R139, R162 ;  /* 0x000000a2ff8b723e */ /* 0x000fe200020006ff */
[----:B------:R-:W-:Y:S02]  /*72b0*/  HADD2.F32 R114, -RZ, R113.H1_H1 ;  /* 0x30000071ff727230 */ /* 0x000fe40000004100 */
[----:B------:R-:W-:Y:S01]  /*72c0*/  FFMA R29, R81, R112, R29 ;  /* 0x00000070511d7223 */ /* 0x000fe2000000001d */
[----:B------:R-:W-:Y:S01]  /*72d0*/  F2FP.SATFINITE.E4M3.F32.PACK_AB_MERGE_C R202, R31, R26, RZ ;  /* 0x0000001a1fca723e */ /* 0x000fe200048070ff */
[----:B------:R-:W-:Y:S02]  /*72e0*/  HADD2.F32 R113, -RZ, R115.H0_H0 ;  /* 0x20000073ff717230 */ /* 0x000fe40000004100 */
[C---:B------:R-:W-:Y:S01]  /*72f0*/  FMUL R30, R78.reuse, R34 ;  /* 0x000000224e1e7220 */ /* 0x040fe20000400000 */
[----:B------:R-:W-:Y:S01]  /*7300*/  HADD2.F32 R140, -RZ, R139.H1_H1 ;  /* 0x3000008bff8c7230 */ /* 0x000fe20000004100 */
[----:B------:R-:W-:Y:S01]  /*7310*/  F2FP.SATFINITE.E4M3.F32.PACK_AB_MERGE_C R202, R25, R24, R202 ;  /* 0x0000001819ca723e */ /* 0x000fe200048070ca */
[C---:B------:R-:W-:Y:S01]  /*7320*/  FMUL R35, R78.reuse, R35 ;  /* 0x000000234e237220 */ /* 0x040fe20000400000 */
[--C-:B------:R-:W-:Y:S02]  /*7330*/  HADD2.F32 R115, -RZ, R117.reuse.H0_H0 ;  /* 0x20000075ff737230 */ /* 0x100fe40000004100 */
[C---:B------:R-:W-:Y:S01]  /*7340*/  FFMA R30, R81.reuse, R111, R30 ;  /* 0x0000006f511e7223 */ /* 0x040fe2000000001e */
[----:B------:R-:W-:Y:S02]  /*7350*/  HADD2.F32 R118, -RZ, R117.H1_H1 ;  /* 0x30000075ff767230 */ /* 0x000fe40000004100 */
[C---:B------:R-:W-:Y:S01]  /*7360*/  FFMA R35, R81.reuse, R114, R35 ;  /* 0x0000007251237223 */ /* 0x040fe20000000023 */
[C---:B------:R-:W-:Y:S01]  /*7370*/  FFMA R32, R81.reuse, R113, R32 ;  /* 0x0000007151207223 */ /* 0x040fe20000000020 */
[----:B------:R-:W-:Y:S01]  /*7380*/  F2FP.F16.E4M3.UNPACK_B R141, R162.H1 ;  /* 0x000000a2ff8d723e */ /* 0x000fe200030006ff */
[----:B------:R-:W-:Y:S01]  /*7390*/  FFMA R33, R81, R116, R33 ;  /* 0x0000007451217223 */ /* 0x000fe20000000021 */
[----:B------:R-:W-:Y:S01]  /*73a0*/  HADD2.F32 R117, -RZ, R119.H0_H0 ;  /* 0x20000077ff757230 */ /* 0x000fe20000004100 */
        /* <DEDUP_REMOVED lines=9> */
[----:B------:R1:W-:Y:S01]  /*7440*/  STS.128 [R197+0x4010], R200 ;  /* 0x004010c8c5007388 */ /* 0x0003e20000000c00 */
[----:B------:R-:W-:Y:S01]  /*7450*/  FFMA R37, R81, R120, R37 ;  /* 0x0000007851257223 */ /* 0x000fe20000000025 */
[----:B------:R-:W-:Y:S01]  /*7460*/  F2FP.SATFINITE.E4M3.F32.PACK_AB_MERGE_C R204, R39, R34, RZ ;  /* 0x0000002227cc723e */ /* 0x000fe200048070ff */
[----:B------:R-:W-:Y:S02]  /*7470*/  HADD2.F32 R122, -RZ, R121.H1_H1 ;  /* 0x30000079ff7a7230 */ /* 0x000fe40000004100 */
[C---:B------:R-:W-:Y:S01]  /*7480*/  FMUL R38, R78.reuse, R42 ;  /* 0x0000002a4e267220 */ /* 0x040fe20000400000 */
[----:B------:R-:W-:Y:S01]  /*7490*/  HADD2.F32 R121, -RZ, R123.H0_H0 ;  /* 0x2000007bff797230 */ /* 0x000fe20000004100 */
[----:B------:R-:W-:Y:S01]  /*74a0*/  F2FP.SATFINITE.E4M3.F32.PACK_AB_MERGE_C R204, R33, R32, R204 ;  /* 0x0000002021cc723e */ /* 0x000fe200048070cc */
[----:B------:R-:W-:Y:S02]  /*74b0*/  HADD2.F32 R144, -RZ, R143.H1_H1 ;  /* 0x3000008fff907230 */ /* 0x000fe40000004100 */
[C---:B------:R-:W-:Y:S01]  /*74c0*/  FFMA R38, R81.reuse, R119, R38 ;  /* 0x0000007751267223 */ /* 0x040fe20000000026 */
[C---:B------:R-:W-:Y:S01]  /*74d0*/  FMUL R43, R78.reuse, R43 ;  /* 0x0000002b4e2b7220 */ /* 0x040fe20000400000 */
[--C-:B------:R-:W-:Y:S02]  /*74e0*/  HADD2.F32 R123, -RZ, R125.reuse.H0_H0 ;  /* 0x2000007dff7b7230 */ /* 0x100fe40000004100 */
[C---:B------:R-:W-:Y:S01]  /*74f0*/  FMUL R42, R78.reuse, R46 ;  /* 0x0000002e4e2a7220 */ /* 0x040fe20000400000 */
[----:B------:R-:W-:Y:S02]  /*7500*/  HADD2.F32 R126, -RZ, R125.H1_H1 ;  /* 0x3000007dff7e7230 */ /* 0x000fe40000004100 */
[C---:B------:R-:W-:Y:S01]  /*7510*/  FFMA R43, R81.reuse, R122, R43 ;  /* 0x0000007a512b7223 */ /* 0x040fe2000000002b */
[----:B------:R-:W-:Y:S01]  /*7520*/  F2FP.F16.E4M3.UNPACK_B R145, R163.H1 ;  /* 0x000000a3ff91723e */ /* 0x000fe200030006ff */
[C---:B------:R-:W-:Y:S01]  /*7530*/  FFMA R40, R81.reuse, R121, R40 ;  /* 0x0000007951287223 */ /* 0x040fe20000000028 */
[----:B------:R-:W-:Y:S01]  /*7540*/  FFMA R41, R81, R124, R41 ;  /* 0x0000007c51297223 */ /* 0x000fe20000000029 */
[----:B------:R-:W-:Y:S01]  /*7550*/  ISETP.NE.AND P0, PT, R193, RZ, PT ;  /* 0x000000ffc100720c */ /* 0x000fe20003f05270 */
[----:B------:R-:W-:Y:S01]  /*7560*/  HADD2.F32 R125, -RZ, R127.H0_H0 ;  /* 0x2000007fff7d7230 */ /* 0x000fe20000004100 */
[----:B------:R-:W-:Y:S01]  /*7570*/  F2FP.SATFINITE.E4M3.F32.PACK_AB_MERGE_C R205, R43, R38, RZ ;  /* 0x000000262bcd723e */ /* 0x000fe200048070ff */
[----:B------:R-:W-:Y:S01]  /*7580*/  FFMA R42, R81, R123, R42 ;  /* 0x0000007b512a7223 */ /* 0x000fe2000000002a */
[C---:B------:R-:W-:Y:S01]  /*7590*/  FMUL R47, R78.reuse, R47 ;  /* 0x0000002f4e2f7220 */ /* 0x040fe20000400000 */
[--C-:B------:R-:W-:Y:S01]  /*75a0*/  HADD2.F32 R127, -RZ, R129.reuse.H0_H0 ;  /* 0x20000081ff7f7230 */ /* 0x100fe20000004100 */
[----:B------:R-:W-:Y:S01]  /*75b0*/  F2FP.SATFINITE.E4M3.F32.PACK_AB_MERGE_C R205, R37, R36, R205 ;  /* 0x0000002425cd723e */ /* 0x000fe200048070cd */
[----:B------:R-:W-:Y:S02]  /*75c0*/  HADD2.F32 R130, -RZ, R129.H1_H1 ;  /* 0x30000081ff827230 */ /* 0x000fe40000004100 */
[C---:B------:R-:W-:Y:S01]  /*75d0*/  FFMA R47, R81.reuse, R126, R47 ;  /* 0x0000007e512f7223 */ /* 0x040fe2000000002f */
[C---:B------:R-:W-:Y:S01]  /*75e0*/  FFMA R44, R81.reuse, R125, R44 ;  /* 0x0000007d512c7223 */ /* 0x040fe2000000002c */
[C---:B------:R-:W-:Y:S01]  /*75f0*/  FFMA R45, R81.reuse, R128, R45 ;  /* 0x00000080512d7223 */ /* 0x040fe2000000002d */
[----:B------:R-:W-:Y:S02]  /*7600*/  HADD2.F32 R129, -RZ, R131.H0_H0 ;  /* 0x20000083ff817230 */ /* 0x000fe40000004100 */
[C---:B------:R-:W-:Y:S01]  /*7610*/  FMUL R46, R78.reuse, R50 ;  /* 0x000000324e2e7220 */ /* 0x040fe20000400000 */
[C---:B------:R-:W-:Y:S01]  /*7620*/  FMUL R51, R78.reuse, R51 ;  /* 0x000000334e337220 */ /* 0x040fe20000400000 */
[--C-:B------:R-:W-:Y:S02]  /*7630*/  HADD2.F32 R131, -RZ, R133.reuse.H0_H0 ;  /* 0x20000085ff837230 */ /* 0x100fe40000004100 */
[C---:B------:R-:W-:Y:S01]  /*7640*/  FMUL R50, R78.reuse, R54 ;  /* 0x000000364e327220 */ /* 0x040fe20000400000 */
[C---:B------:R-:W-:Y:S01]  /*7650*/  FFMA R46, R81.reuse, R127, R46 ;  /* 0x0000007f512e7223 */ /* 0x040fe2000000002e */
[----:B------:R-:W-:Y:S02]  /*7660*/  HADD2.F32 R134, -RZ, R133.H1_H1 ;  /* 0x30000085ff867230 */ /* 0x000fe40000004100 */
[C---:B------:R-:W-:Y:S01]  /*7670*/  FFMA R51, R81.reuse, R130, R51 ;  /* 0x0000008251337223 */ /* 0x040fe20000000033 */
[----:B------:R-:W-:Y:S02]  /*7680*/  HADD2.F32 R133, -RZ, R135.H0_H0 ;  /* 0x20000087ff857230 */ /* 0x000fe40000004100 */
[C---:B------:R-:W-:Y:S01]  /*7690*/  FMUL R55, R78.reuse, R55 ;  /* 0x000000374e377220 */ /* 0x040fe20000400000 */
[C---:B------:R-:W-:Y:S01]  /*76a0*/  FFMA R48, R81.reuse, R129, R48 ;  /* 0x0000008151307223 */ /* 0x040fe20000000030 */
[C---:B------:R-:W-:Y:S01]  /*76b0*/  FFMA R49, R81.reuse, R132, R49 ;  /* 0x0000008451317223 */ /* 0x040fe20000000031 */
[--C-:B------:R-:W-:Y:S02]  /*76c0*/  HADD2.F32 R135, -RZ, R137.reuse.H0_H0 ;  /* 0x20000089ff877230 */ /* 0x100fe40000004100 */
[C---:B------:R-:W-:Y:S01]  /*76d0*/  FFMA R50, R81.reuse, R131, R50 ;  /* 0x0000008351327223 */ /* 0x040fe20000000032 */
[----:B------:R-:W-:Y:S02]  /*76e0*/  HADD2.F32 R138, -RZ, R137.H1_H1 ;  /* 0x30000089ff8a7230 */ /* 0x000fe40000004100 */
[C---:B------:R-:W-:Y:S01]  /*76f0*/  FMUL R54, R78.reuse, R58 ;  /* 0x0000003a4e367220 */ /* 0x040fe20000400000 */
[----:B------:R-:W-:Y:S02]  /*7700*/  HADD2.F32 R137, -RZ, R139.H0_H0 ;  /* 0x2000008bff897230 */ /* 0x000fe40000004100 */
[C---:B------:R-:W-:Y:S01]  /*7710*/  FFMA R55, R81.reuse, R134, R55 ;  /* 0x0000008651377223 */ /* 0x040fe20000000037 */
        /* <DEDUP_REMOVED lines=16> */
[----:B------:R-:W-:Y:S01]  /*7820*/  FFMA R63, R81, R142, R63 ;  /* 0x0000008e513f7223 */ /* 0x000fe2000000003f */
[----:B------:R-:W-:Y:S01]  /*7830*/  FMUL R67, R78, R67 ;  /* 0x000000434e437220 */ /* 0x000fe20000400000 */
[----:B------:R-:W-:Y:S01]  /*7840*/  F2FP.SATFINITE.E4M3.F32.PACK_AB_MERGE_C R206, R47, R42, RZ ;  /* 0x0000002a2fce723e */ /* 0x000fe200048070ff */
[----:B------:R-:W-:Y:S01]  /*7850*/  FFMA R60, R81, R141, R60 ;  /* 0x0000008d513c7223 */ /* 0x000fe2000000003c */
[----:B------:R-:W-:Y:S01]  /*7860*/  F2FP.SATFINITE.E4M3.F32.PACK_AB_MERGE_C R207, R51, R46, RZ ;  /* 0x0000002e33cf723e */ /* 0x000fe200048070ff */
[C---:B------:R-:W-:Y:S01]  /*7870*/  FFMA R61, R81.reuse, R144, R61 ;  /* 0x00000090513d7223 */ /* 0x040fe2000000003d */
[C---:B------:R-:W-:Y:S01]  /*7880*/  FFMA R62, R81.reuse, R143, R62 ;  /* 0x0000008f513e7223 */ /* 0x040fe2000000003e */
[----:B------:R-:W-:Y:S01]  /*7890*/  FFMA R67, R81, R146, R67 ;  /* 0x0000009251437223 */ /* 0x000fe20000000043 */
[----:B------:R-:W-:Y:S02]  /*78a0*/  F2FP.SATFINITE.E4M3.F32.PACK_AB_MERGE_C R206, R41, R40, R206 ;  /* 0x0000002829ce723e */ /* 0x000fe400048070ce */
[----:B------:R-:W-:Y:S02]  /*78b0*/  F2FP.SATFINITE.E4M3.F32.PACK_AB_MERGE_C R207, R45, R44, R207 ;  /* 0x0000002c2dcf723e */ /* 0x000fe400048070cf */
[----:B------:R-:W-:Y:S02]  /*78c0*/  F2FP.SATFINITE.E4M3.F32.PACK_AB_MERGE_C R212, R55, R50, RZ ;  /* 0x0000003237d4723e */ /* 0x000fe400048070ff */
[----:B------:R-:W-:Y:S01]  /*78d0*/  F2FP.SATFINITE.E4M3.F32.PACK_AB_MERGE_C R213, R59, R54, RZ ;  /* 0x000000363bd5723e */ /* 0x000fe200048070ff */
[----:B------:R1:W-:Y:S01]  /*78e0*/  STS.128 [R199+0x4020], R204 ;  /* 0x004020ccc7007388 */ /* 0x0003e20000000c00 */
[----:B------:R-:W-:Y:S02]  /*78f0*/  F2FP.SATFINITE.E4M3.F32.PACK_AB_MERGE_C R214, R63, R58, RZ ;  /* 0x0000003a3fd6723e */ /* 0x000fe400048070ff */
[----:B------:R-:W-:Y:S02]  /*7900*/  F2FP.SATFINITE.E4M3.F32.PACK_AB_MERGE_C R215, R67, R62, RZ ;  /* 0x0000003e43d7723e */ /* 0x000fe400048070ff */
[----:B------:R-:W-:Y:S02]  /*7910*/  F2FP.SATFINITE.E4M3.F32.PACK_AB_MERGE_C R212, R49, R48, R212 ;  /* 0x0000003031d4723e */ /* 0x000fe400048070d4 */
[----:B------:R-:W-:Y:S02]  /*7920*/  F2FP.SATFINITE.E4M3.F32.PACK_AB_MERGE_C R213, R53, R52, R213 ;  /* 0x0000003435d5723e */ /* 0x000fe400048070d5 */
[----:B------:R-:W-:Y:S02]  /*7930*/  F2FP.SATFINITE.E4M3.F32.PACK_AB_MERGE_C R214, R57, R56, R214 ;  /* 0x0000003839d6723e */ /* 0x000fe400048070d6 */
[----:B------:R-:W-:Y:S02]  /*7940*/  F2FP.SATFINITE.E4M3.F32.PACK_AB_MERGE_C R215, R61, R60, R215 ;  /* 0x0000003c3dd7723e */ /* 0x000fe400048070d7 */
[----:B------:R-:W-:Y:S02]  /*7950*/  LEA R216, R181, UR49, 0x3 ;  /* 0x00000031b5d87c11 */ /* 0x000fe4000f8e18ff */
[----:B------:R-:W-:Y:S01]  /*7960*/  @P6 SHF.L.U32 R219, R180, 0x1f, RZ ;  /* 0x0000001fb4db6819 */ /* 0x000fe200000006ff */
[----:B------:R1:W-:Y:S01]  /*7970*/  STS.128 [R198+0x4010], R212 ;  /* 0x004010d4c6007388 */ /* 0x0003e20000000c00 */
[----:B------:R-:W-:Y:S01]  /*7980*/  @!PT LDS RZ, [RZ] ;  /* 0x00000000fffff984 */ /* 0x000fe20000000800 */
[----:B------:R-:W-:Y:S01]  /*7990*/  @!PT LDS RZ, [RZ] ;  /* 0x00000000fffff984 */ /* 0x000fe20000000800 */
[----:B------:R-:W-:Y:S01]  /*79a0*/  @!PT LDS RZ, [RZ] ;  /* 0x00000000fffff984 */ /* 0x000fe20000000800 */
[----:B------:R-:W-:Y:S01]  /*79b0*/  @!PT LDS RZ, [RZ] ;  /* 0x00000000fffff984 */ /* 0x000fe20000000800 */
[----:B------:R2:W-:Y:S07]  /*79c0*/  MEMBAR.ALL.CTA ;  /* 0x0000000000007992 */ /* 0x0005ee0000008000 */
[----:B--2---:R-:W2:Y:S02]  /*79d0*/  FENCE.VIEW.ASYNC.S ;  /* 0x00000000000073c6 */ /* 0x004ea40000000000 */
[----:B--2---:R-:W-:Y:S06]  /*79e0*/  BAR.SYNC.DEFER_BLOCKING 0x1, 0x80 ;  /* 0x0042000000007b1d */ /* 0x004fec0000010000 */
[----:B------:R-:W-:Y:S05]  /*79f0*/  @P0 BRA `(.L_x_127) ;  /* 0x0000000000280947 */ /* 0x000fea0003800000 */
[----:B------:R-:W-:Y:S02]  /*7a00*/  UIADD3 UR4, UPT, UPT, UR49, 0x4200, URZ ;  /* 0x0000420031047890 */ /* 0x000fe4000fffe0ff */
[----:B------:R-:W-:Y:S01]  /*7a10*/  UIADD3 UR6, UP0, UPT, UR52, 0x680, URZ ;  /* 0x0000068034067890 */ /* 0x000fe2000ff1e0ff */
[----:B------:R-:W-:Y:S03]  /*7a20*/  UMOV UR43, UR36 ;  /* 0x00000024002b7c82 */ /* 0x000fe60008000000 */
[----:B------:R-:W-:Y:S01]  /*7a30*/  MOV R192, UR4 ;  /* 0x0000000400c07c02 */ /* 0x000fe20008000f00 */
[----:B------:R-:W-:Y:S03]  /*7a40*/  UIADD3.X UR7, UPT, UPT, URZ, UR53, URZ, UP0, !UPT ;  /* 0x00000035ff077290 */ /* 0x000fe600087fe4ff */
[----:B------:R-:W-:Y:S11]  /*7a50*/  R2UR UR40, R192 ;  /* 0x00000000c02872ca */ /* 0x000ff600000e0000 */
[----:B------:R-:W-:Y:S02]  /*7a60*/  @!UPT UIADD3 URZ, UPT, UPT, URZ, URZ, URZ ;  /* 0x000000fffffff290 */ /* 0x000fe4000fffe0ff */
[----:B------:R2:W-:Y:S01]  /*7a70*/  UTMASTG.3D [UR40], [UR6] ;  /* 0x00000028060073b5 */ /* 0x0005e20008010000 */
[----:B------:R0:W-:Y:S01]  /*7a80*/  UTMACMDFLUSH ;  /* 0x00000000000079b7 */ /* 0x0001e20000000000 */
[----:B--2---:R-:W-:Y:S04]  /*7a90*/  DEPBAR.LE SB0, 0x1 ;  /* 0x000080400000791a */ /* 0x004fe80000000000 */
.L_x_127:
[----:B------:R-:W-:Y:S05]  /*7aa0*/  BSYNC.RECONVERGENT B0 ;  /* 0x0000000000007941 */ /* 0x000fea0003800200 */
.L_x_126:
[----:B------:R-:W-:Y:S06]  /*7ab0*/  BAR.SYNC.DEFER_BLOCKING 0x1, 0x80 ;  /* 0x0042000000007b1d */ /* 0x000fec0000010000 */
[----:B------:R-:W2:Y:S01]  /*7ac0*/  @P6 SYNCS.PHASECHK.TRANS64.TRYWAIT P0, [R216+URZ+0x100], R219 ;  /* 0x000100dbd80065a7 */ /* 0x000ea200080011ff */
[----:B------:R-:W-:Y:S01]  /*7ad0*/  BSSY B1, `(.L_x_128) ;  /* 0x0000023000017945 */ /* 0x000fe20003800000 */
[----:B--2---:R-:W-:Y:S03]  /*7ae0*/  @P6 SEL R208, RZ, 0x1, !P0 ;  /* 0x00000001ffd06807 */ /* 0x004fe60004000000 */
[----:B------:R-:W-:Y:S05]  /*7af0*/  @!P6 BRA `(.L_x_129) ;  /* 0x000000000080e947 */ /* 0x000fea0003800000 */
[----:B------:R-:W-:Y:S01]  /*7b00*/  ISETP.NE.AND P1, PT, R209, RZ, PT ;  /* 0x000000ffd100720c */ /* 0x000fe20003f25270 */
[----:B------:R-:W-:Y:S01]  /*7b10*/  BSSY B0, `(.L_x_130) ;  /* 0x000000a000007945 */ /* 0x000fe20003800000 */
[----:B------:R-:W-:Y:S11]  /*7b20*/  ISETP.NE.AND P0, PT, R208, RZ, PT ;  /* 0x000000ffd000720c */ /* 0x000ff60003f05270 */
[----:B------:R-:W-:Y:S04]  /*7b30*/  @P1 IMAD R0, R181, 0x2000, R190 ;  /* 0x00002000b5001824 */ /* 0x000fe800078e02be */
[C---:B------:R-:W-:Y:S01]  /*7b40*/  @P1 IMAD.IADD R211, R0.reuse, 0x1, R211 ;  /* 0x0000000100d31824 */ /* 0x040fe200078e02d3 */
[----:B------:R-:W-:Y:S03]  /*7b50*/  @P1 IADD3 R217, PT, PT, R0, R217, RZ ;  /* 0x000000d900d91210 */ /* 0x000fe60007ffe0ff */
[----:B------:R-:W-:Y:S01]  /*7b60*/  @P1 IMAD.IADD R210, R210, 0x1, R211 ;  /* 0x00000001d2d21824 */ /* 0x000fe200078e02d3 */
[----:B------:R-:W-:Y:S06]  /*7b70*/  @P0 BRA `(.L_x_131) ;  /* 0x00000000000c0947 */ /* 0x000fec0003800000 */
[----:B------:R-:W-:Y:S04]  /*7b80*/  SHF.L.U32 R3, R180, 0x1f, RZ ;  /* 0x0000001fb4037819 */ /* 0x000fe800000006ff */
[----:B------:R-:W2:Y:S02]  /*7b90*/  SYNCS.PHASECHK.TRANS64.TRYWAIT P0, [R216+URZ+0x100], R3 ;  /* 0x00010003d80075a7 */ /* 0x000ea400080011ff */
[----:B--2---:R-:W-:Y:S05]  /*7ba0*/  @!P0 BRA `(.L_x_132) ;  /* 0x0000002400248947 */ /* 0x004fea0003800000 */
.L_x_131:
[----:B------:R-:W-:Y:S05]  /*7bb0*/  BSYNC B0 ;  /* 0x0000000000007941 */ /* 0x000fea0003800000 */
.L_x_130:
[----:B------:R-:W-:Y:S01]  /*7bc0*/  ISETP.NE.AND P0, PT, R209, RZ, PT ;  /* 0x000000ffd100720c */ /* 0x000fe20003f05270 */
[----:B--2---:R-:W-:Y:S02]  /*7bd0*/  VIADD R3, R216, 0x110 ;  /* 0x00000110d8037836 */ /* 0x004fe40000000000 */
[----:B------:R-:W-:Y:S02]  /*7be0*/  IMAD.U32 R2, RZ, RZ, UR37 ;  /* 0x00000025ff027e24 */ /* 0x000fe4000f8e00ff */
[----:B------:R-:W-:Y:S03]  /*7bf0*/  VIADD R181, R181, 0x1 ;  /* 0x00000001b5b57836 */ /* 0x000fe60000000000 */
[----:B------:R-:W-:Y:S05]  /*7c00*/  PRMT R2, R2, 0x654, R3 ;  /* 0x0000065402027816 */ /* 0x000fea0000000003 */
[----:B------:R2:W3:Y:S04]  /*7c10*/  @P0 LDS.128 R148, [R0] ;  /* 0x0000000000940984 */ /* 0x0004e80000000c00 */
[----:B------:R2:W4:Y:S04]  /*7c20*/  @P0 LDS.128 R152, [R211+0x10] ;  /* 0x00001000d3980984 */ /* 0x0005280000000c00 */
        /* <DEDUP_REMOVED lines=13> */
.L_x_129:
[----:B------:R-:W-:Y:S05]  /*7d00*/  BSYNC B1 ;  /* 0x0000000000017941 */ /* 0x000fea0003800000 */
.L_x_128:
[----:B--2---:R-:W-:Y:S05]  /*7d10*/  VIADD R0, R80, 0x40 ;  /* 0x0000004050007836 */ /* 0x004fea0000000000 */
[----:B------:R-:W-:Y:S04]  /*7d20*/  SHF.R.U32.HI R0, RZ, 0x15, R0 ;  /* 0x00000015ff007819 */ /* 0x000fe80000011600 */
[----:B------:R-:W-:Y:S11]  /*7d30*/  LOP3.LUT P0, RZ, R0, 0x3, R173, 0x48, !PT ;  /* 0x0000000300ff7812 */ /* 0x000ff600078048ad */
[----:B------:R-:W-:Y:S02]  /*7d40*/  @!UPT UIADD3 URZ, UPT, UPT, URZ, URZ, URZ ;  /* 0x000000fffffff290 */ /* 0x000fe4000fffe0ff */
[----:B------:R-:W-:Y:S05]  /*7d50*/  @!P0 BRA `(.L_x_133) ;  /* 0x0000000000408947 */ /* 0x000fea0003800000 */
[----:B------:R-:W2:Y:S01]  /*7d60*/  LDCU.64 UR8, c[0x4][0x70] ;  /* 0x01000e00ff0877ac */ /* 0x000ea20008000a00 */
[----:B------:R-:W-:Y:S01]  /*7d70*/  MOV R3, 0x0 ;  /* 0x0000000000037802 */ /* 0x000fe20000000f00 */
[----:B------:R-:W-:Y:S02]  /*7d80*/  HFMA2 R12, -RZ, RZ, 0, 5.9604644775390625e-08 ;  /* 0x00000001ff0c7431 */ /* 0x000fe400000001ff */
[----:B------:R-:W-:Y:S02]  /*7d90*/  IMAD.MOV.U32 R8, RZ, RZ, 0x192 ;  /* 0x00000192ff087424 */ /* 0x000fe400078e00ff */
[----:B------:R-:W-:Y:S01]  /*7da0*/  IMAD.MOV.U32 R13, RZ, RZ, RZ ;  /* 0x000000ffff0d7224 */ /* 0x000fe200078e00ff */
[----:B------:R-:W5:Y:S01]  /*7db0*/  LDCU.64 UR6, c[0x4][0x78] ;  /* 0x01000f00ff0677ac */ /* 0x000f620008000a00 */
[----:B------:R-:W1:Y:S01]  /*7dc0*/  LDC.64 R2, c[0x4][R3] ;  /* 0x0100000003027b82 */ /* 0x000e620000000a00 */
[----:B------:R-:W3:Y:S01]  /*7dd0*/  LDCU.64 UR4, c[0x4][0x10] ;  /* 0x01000200ff0477ac */ /* 0x000ee20008000a00 */
[----:B--2---:R-:W-:Y:S01]  /*7de0*/  MOV R5, UR9 ;  /* 0x0000000900057c02 */ /* 0x004fe20008000f00 */
[----:B------:R-:W-:Y:S01]  /*7df0*/  IMAD.U32 R4, RZ, RZ, UR8 ;  /* 0x00000008ff047e24 */ /* 0x000fe2000f8e00ff */
[----:B-----5:R-:W-:Y:S01]  /*7e00*/  MOV R7, UR7 ;  /* 0x0000000700077c02 */ /* 0x020fe20008000f00 */
[----:B------:R-:W-:Y:S01]  /*7e10*/  IMAD.U32 R6, RZ, RZ, UR6 ;  /* 0x00000006ff067e24 */ /* 0x000fe2000f8e00ff */
[----:B---3--:R-:W-:Y:S01]  /*7e20*/  MOV R11, UR5 ;  /* 0x00000005000b7c02 */ /* 0x008fe20008000f00 */
[----:B------:R-:W-:Y:S02]  /*7e30*/  IMAD.U32 R10, RZ, RZ, UR4 ;  /* 0x00000004ff0a7e24 */ /* 0x000fe4000f8e00ff */
[----:B------:R-:W-:Y:S07]  /*7e40*/  LEPC R20, `(.L_x_133) ;  /* 0x000000001014794e */ /* 0x000fee0000000000 */
[----:B-1--4-:R-:W-:Y:S05]  /*7e50*/  CALL.ABS.NOINC R2 ;  /* 0x0000000002007343 */ /* 0x012fea0003c00000 */
.L_x_133:
[----:B------:R-:W-:Y:S01]  /*7e60*/  ISETP.NE.AND P0, PT, R193, RZ, PT ;  /* 0x000000ffc100720c */ /* 0x000fe20003f05270 */
[----:B------:R-:W-:Y:S05]  /*7e70*/  WARPSYNC.ALL ;  /* 0x0000000000007948 */ /* 0x000fea0003800000 */
[----:B------:R-:W-:Y:S01]  /*7e80*/  R2UR UR4, R80 ;  /* 0x00000000500472ca */ /* 0x000fe200000e0000 */
[----:B------:R-:W-:Y:S01]  /*7e90*/  BSSY.RECONVERGENT B0, `(.L_x_134) ;  /* 0x000011c000007945 */ /* 0x000fe20003800200 */
[----:B---3--:R-:W-:Y:S02]  /*7ea0*/  F2FP.F16.E4M3.UNPACK_B R11, R149 ;  /* 0x00000095ff0b723e */ /* 0x008fe400020006ff */
[----:B------:R-:W-:Y:S02]  /*7eb0*/  F2FP.F16.E4M3.UNPACK_B R10, R150 ;  /* 0x00000096ff0a723e */ /* 0x000fe400020006ff */
[----:B------:R-:W-:Y:S01]  /*7ec0*/  F2FP.F16.E4M3.UNPACK_B R9, R151 ;  /* 0x00000097ff09723e */ /* 0x000fe200020006ff */
[--C-:B------:R-:W-:Y:S01]  /*7ed0*/  HADD2.F32 R83, -RZ, R11.reuse.H0_H0 ;  /* 0x2000000bff537230 */ /* 0x100fe20000004100 */
[----:B----4-:R-:W-:Y:S01]  /*7ee0*/  F2FP.F16.E4M3.UNPACK_B R8, R152 ;  /* 0x00000098ff08723e */ /* 0x010fe200020006ff */
[----:B------:R-:W-:Y:S01]  /*7ef0*/  HADD2.F32 R84, -RZ, R11.H1_H1 ;  /* 0x3000000bff547230 */ /* 0x000fe20000004100 */
[----:B------:R-:W-:Y:S01]  /*7f00*/  F2FP.F16.E4M3.UNPACK_B R7, R153 ;  /* 0x00000099ff07723e */ /* 0x000fe200020006ff */
[--C-:B------:R-:W-:Y:S01]  /*7f10*/  HADD2.F32 R87, -RZ, R10.reuse.H0_H0 ;  /* 0x2000000aff577230 */ /* 0x100fe20000004100 */
[----:B------:R-:W-:Y:S01]  /*7f20*/  F2FP.F16.E4M3.UNPACK_B R6, R154 ;  /* 0x0000009aff06723e */ /* 0x000fe200020006ff */
[----:B------:R-:W-:Y:S01]  /*7f30*/  HADD2.F32 R88, -RZ, R10.H1_H1 ;  /* 0x3000000aff587230 */ /* 0x000fe20000004100 */
[----:B------:R-:W-:Y:S01]  /*7f40*/  F2FP.F16.E4M3.UNPACK_B R5, R155 ;  /* 0x0000009bff05723e */ /* 0x000fe200020006ff */
[--C-:B------:R-:W-:Y:S01]  /*7f50*/  HADD2.F32 R91, -RZ, R9.reuse.H0_H0 ;  /* 0x20000009ff5b7230 */ /* 0x100fe20000004100 */
[----:B-1----:R-:W-:Y:S01]  /*7f60*/  F2FP.F16.E4M3.UNPACK_B R4, R156 ;  /* 0x0000009cff04723e */ /* 0x002fe200020006ff */
[----:B------:R-:W-:Y:S01]  /*7f70*/  HADD2.F32 R93, -RZ, R9.H1_H1 ;  /* 0x30000009ff5d7230 */ /* 0x000fe20000004100 */
[-C--:B------:R-:W-:Y:S01]  /*7f80*/  F2FP.F16.E4M3.UNPACK_B R2, R148.reuse ;  /* 0x00000094ff02723e */ /* 0x080fe200020006ff */
[--C-:B------:R-:W-:Y:S01]  /*7f90*/  HADD2.F32 R94, -RZ, R8.reuse.H0_H0 ;  /* 0x20000008ff5e7230 */ /* 0x100fe20000004100 */
[----:B------:R-:W-:Y:S01]  /*7fa0*/  F2FP.F16.E4M3.UNPACK_B R148, R148.H1 ;  /* 0x00000094ff94723e */ /* 0x000fe200030006ff */
[----:B------:R-:W-:Y:S01]  /*7fb0*/  HADD2.F32 R97, -RZ, R8.H1_H1 ;  /* 0x30000008ff617230 */ /* 0x000fe20000004100 */
[----:B------:R-:W-:Y:S01]  /*7fc0*/  F2FP.F16.E4M3.UNPACK_B R149, R149.H1 ;  /* 0x00000095ff95723e */ /* 0x000fe200030006ff */
[--C-:B------:R-:W-:Y:S01]  /*7fd0*/  HADD2.F32 R98, -RZ, R7.reuse.H0_H0 ;  /* 0x20000007ff627230 */ /* 0x100fe20000004100 */
[----:B------:R-:W-:Y:S01]  /*7fe0*/  F2FP.F16.E4M3.UNPACK_B R150, R150.H1 ;  /* 0x00000096ff96723e */ /* 0x000fe200030006ff */
[----:B------:R-:W-:Y:S01]  /*7ff0*/  HADD2.F32 R101, -RZ, R7.H1_H1 ;  /* 0x30000007ff657230 */ /* 0x000fe20000004100 */
[----:B------:R-:W-:Y:S01]  /*8000*/  F2FP.F16.E4M3.UNPACK_B R151, R151.H1 ;  /* 0x00000097ff97723e */ /* 0x000fe200030006ff */
[--C-:B------:R-:W-:Y:S01]  /*8010*/  HADD2.F32 R102, -RZ, R6.reuse.H0_H0 ;  /* 0x20000006ff667230 */ /* 0x100fe20000004100 */
[----:B------:R-:W-:Y:S01]  /*8020*/  IADD3 R195, PT, PT, R195, 0x170, RZ ;  /* 0x00000170c3c37810 */ /* 0x000fe20007ffe0ff */
[----:B------:R-:W-:Y:S01]  /*8030*/  HADD2.F32 R105, -RZ, R6.H1_H1 ;  /* 0x30000006ff697230 */ /* 0x000fe20000004100 */
[----:B------:R-:W-:Y:S01]  /*8040*/  F2FP.F16.E4M3.UNPACK_B R138, R163 ;  /* 0x000000a3ff8a723e */ /* 0x000fe200020006ff */
[--C-:B------:R-:W-:Y:S01]  /*8050*/  HADD2.F32 R106, -RZ, R5.reuse.H0_H0 ;  /* 0x20000005ff6a7230 */ /* 0x100fe20000004100 */
[----:B------:R-:W-:Y:S01]  /*8060*/  LOP3.LUT R195, R195, 0xfefffff8, RZ, 0xc0, !PT ;  /* 0xfefffff8c3c37812 */ /* 0x000fe200078ec0ff */
[----:B------:R-:W-:Y:S01]  /*8070*/  HADD2.F32 R109, -RZ, R5.H1_H1 ;  /* 0x30000005ff6d7230 */ /* 0x000fe20000004100 */
[----:B------:R-:W-:Y:S01]  /*8080*/  F2FP.F16.E4M3.UNPACK_B R116, R157 ;  /* 0x0000009dff74723e */ /* 0x000fe200020006ff */
[--C-:B------:R-:W-:Y:S01]  /*8090*/  HADD2.F32 R110, -RZ, R4.reuse.H0_H0 ;  /* 0x20000004ff6e7230 */ /* 0x100fe20000004100 */
[----:B------:R-:W-:Y:S01]  /*80a0*/  F2FP.F16.E4M3.UNPACK_B R120, R158 ;  /* 0x0000009eff78723e */ /* 0x000fe200020006ff */
[----:B------:R-:W-:Y:S01]  /*80b0*/  HADD2.F32 R113, -RZ, R4.H1_H1 ;  /* 0x30000004ff717230 */ /* 0x000fe20000004100 */
[----:B------:R-:W-:Y:S01]  /*80c0*/  F2FP.F16.E4M3.UNPACK_B R124, R159 ;  /* 0x0000009fff7c723e */ /* 0x000fe200020006ff */
[----:B------:R-:W1:Y:S01]  /*80d0*/  LDTM.x64 R4, tmem[UR4+0x40] ;  /* 0x00004004000479ee */ /* 0x000e620008340000 */
[--C-:B------:R-:W-:Y:S01]  /*80e0*/  HADD2.F32 R0, -RZ, R2.reuse.H0_H0 ;  /* 0x20000002ff007230 */ /* 0x100fe20000004100 */
[----:B------:R-:W-:Y:S01]  /*80f0*/  NOP ;  /* 0x0000000000007918 */ /* 0x000fe20000000000 */
[----:B-1----:R1:W-:Y:S01]  /*8100*/  SYNCS.ARRIVE.TRANS64.RED.A1T0 RZ, [R195+URZ], RZ ;  /* 0x000000ffc3ff79a7 */ /* 0x0023e200081004ff */
[----:B------:R-:W-:Y:S01]  /*8110*/  HADD2.F32 R2, -RZ, R2.H1_H1 ;  /* 0x30000002ff027230 */ /* 0x000fe20000004100 */
[----:B------:R-:W-:Y:S01]  /*8120*/  F2FP.F16.E4M3.UNPACK_B R128, R160 ;  /* 0x000000a0ff80723e */ /* 0x000fe200020006ff */
[--C-:B------:R-:W-:Y:S01]  /*8130*/  HADD2.F32 R86, -RZ, R149.reuse.H1_H1 ;  /* 0x30000095ff567230 */ /* 0x100fe20000004100 */
[----:B------:R-:W-:Y:S01]  /*8140*/  F2FP.F16.E4M3.UNPACK_B R132, R161 ;  /* 0x000000a1ff84723e */ /* 0x000fe200020006ff */
[--C-:B------:R-:W-:Y:S01]  /*8150*/  HADD2.F32 R114, -RZ, R116.reuse.H0_H0 ;  /* 0x20000074ff727230 */ /* 0x100fe20000004100 */
[----:B------:R-:W-:Y:S01]  /*8160*/  F2FP.F16.E4M3.UNPACK_B R136, R162 ;  /* 0x000000a2ff88723e */ /* 0x000fe200020006ff */
[----:B------:R-:W-:Y:S01]  /*8170*/  HADD2.F32 R117, -RZ, R116.H1_H1 ;  /* 0x30000074ff757230 */ /* 0x000fe20000004100 */
[----:B------:R-:W-:Y:S01]  /*8180*/  F2FP.F16.E4M3.UNPACK_B R152, R152.H1 ;  /* 0x00000098ff98723e */ /* 0x000fe200030006ff */
        /* <DEDUP_REMOVED lines=12> */
[C---:B------:R-:W-:Y:S01]  /*8250*/  FMUL R4, R78.reuse, R4 ;  /* 0x000000044e047220 */ /* 0x040fe20000400000 */
[C---:B------:R-:W-:Y:S01]  /*8260*/  FMUL R5, R78.reuse, R5 ;  /* 0x000000054e057220 */ /* 0x040fe20000400000 */
[----:B------:R-:W-:Y:S02]  /*8270*/  HADD2.F32 R3, -RZ, R148.H0_H0 ;  /* 0x20000094ff037230 */ /* 0x000fe40000004100 */
        /* <DEDUP_REMOVED lines=9> */
[----:B------:R-:W-:Y:S02]  /*8310*/  HADD2.F32 R130, -RZ, R132.H0_H0 ;  /* 0x20000084ff827230 */ /* 0x000fe40000004100 */
[C---:B------:R-:W-:Y:S01]  /*8320*/  FMUL R6, R78.reuse, R6 ;  /* 0x000000064e067220 */ /* 0x040fe20000400000 */
[----:B------:R-:W-:Y:S02]  /*8330*/  HADD2.F32 R82, -RZ, R148.H1_H1 ;  /* 0x30000094ff527230 */ /* 0x000fe40000004100 */
[C---:B------:R-:W-:Y:S01]  /*8340*/  FMUL R7, R78.reuse, R7 ;  /* 0x000000074e077220 */ /* 0x040fe20000400000 */
[----:B------:R-:W-:Y:S02]  /*8350*/  HADD2.F32 R85, -RZ, R149.H0_H0 ;  /* 0x20000095ff557230 */ /* 0x000fe40000004100 */
[C---:B------:R-:W-:Y:S01]  /*8360*/  FFMA R6, R81.reuse, R3, R6 ;  /* 0x0000000351067223 */ /* 0x040fe20000000006 */
[----:B------:R-:W-:Y:S02]  /*8370*/  HADD2.F32 R133, -RZ, R132.H1_H1 ;  /* 0x30000084ff857230 */ /* 0x000fe40000004100 */
[C---:B------:R-:W-:Y:S01]  /*8380*/  FFMA R7, R81.reuse, R82, R7 ;  /* 0x0000005251077223 */ /* 0x040fe20000000007 */
[C---:B------:R-:W-:Y:S01]  /*8390*/  FFMA R8, R81.reuse, R83, R8 ;  /* 0x0000005351087223 */ /* 0x040fe20000000008 */
[C---:B------:R-:W-:Y:S01]  /*83a0*/  FFMA R9, R81.reuse, R84, R9 ;  /* 0x0000005451097223 */ /* 0x040fe20000000009 */
[--C-:B------:R-:W-:Y:S02]  /*83b0*/  HADD2.F32 R82, -RZ, R138.reuse.H0_H0 ;  /* 0x2000008aff527230 */ /* 0x100fe40000004100 */
[C---:B------:R-:W-:Y:S01]  /*83c0*/  FMUL R10, R78.reuse, R10 ;  /* 0x0000000a4e0a7220 */ /* 0x040fe20000400000 */
[----:B------:R-:W-:Y:S02]  /*83d0*/  HADD2.F32 R83, -RZ, R138.H1_H1 ;  /* 0x3000008aff537230 */ /* 0x000fe40000004100 */
[C---:B------:R-:W-:Y:S01]  /*83e0*/  FMUL R11, R78.reuse, R11 ;  /* 0x0000000b4e0b7220 */ /* 0x040fe20000400000 */
[----:B------:R-:W-:Y:S02]  /*83f0*/  HADD2.F32 R89, -RZ, R150.H0_H0 ;  /* 0x20000096ff597230 */ /* 0x000fe40000004100 */
[C---:B------:R-:W-:Y:S01]  /*8400*/  FFMA R10, R81.reuse, R85, R10 ;  /* 0x00000055510a7223 */ /* 0x040fe2000000000a */
[--C-:B------:R-:W-:Y:S02]  /*8410*/  HADD2.F32 R134, -RZ, R136.reuse.H0_H0 ;  /* 0x20000088ff867230 */ /* 0x100fe40000004100 */
[C---:B------:R-:W-:Y:S01]  /*8420*/  FFMA R11, R81.reuse, R86, R11 ;  /* 0x00000056510b7223 */ /* 0x040fe2000000000b */
[C---:B------:R-:W-:Y:S01]  /*8430*/  FFMA R12, R81.reuse, R87, R12 ;  /* 0x00000057510c7223 */ /* 0x040fe2000000000c */
[----:B------:R-:W-:Y:S01]  /*8440*/  FFMA R13, R81, R88, R13 ;  /* 0x00000058510d7223 */ /* 0x000fe2000000000d */
[----:B------:R-:W-:Y:S01]  /*8450*/  F2FP.SATFINITE.E4M3.F32.PACK_AB_MERGE_C R86, R7, R6, RZ ;  /* 0x000000060756723e */ /* 0x000fe200048070ff */
[C---:B------:R-:W-:Y:S01]  /*8460*/  FMUL R7, R78.reuse, R20 ;  /* 0x000000144e077220 */ /* 0x040fe20000400000 */
[----:B------:R-:W-:Y:S01]  /*8470*/  F2FP.SATFINITE.E4M3.F32.PACK_AB_MERGE_C R138, R11, R10, RZ ;  /* 0x0000000a0b8a723e */ /* 0x000fe200048070ff */
[C---:B------:R-:W-:Y:S01]  /*8480*/  FMUL R10, R78.reuse, R21 ;  /* 0x000000154e0a7220 */ /* 0x040fe20000400000 */
[C---:B------:R-:W-:Y:S01]  /*8490*/  FMUL R21, R78.reuse, R28 ;  /* 0x0000001c4e157220 */ /* 0x040fe20000400000 */
[----:B------:R-:W-:Y:S02]  /*84a0*/  HADD2.F32 R137, -RZ, R136.H1_H1 ;  /* 0x30000088ff897230 */ /* 0x000fe40000004100 */
[C---:B------:R-:W-:Y:S01]  /*84b0*/  FMUL R14, R78.reuse, R14 ;  /* 0x0000000e4e0e7220 */ /* 0x040fe20000400000 */
[----:B------:R-:W-:Y:S02]  /*84c0*/  HADD2.F32 R90, -RZ, R150.H1_H1 ;  /* 0x30000096ff5a7230 */ /* 0x000fe40000004100 */
[C---:B------:R-:W-:Y:S01]  /*84d0*/  FMUL R15, R78.reuse, R15 ;  /* 0x0000000f4e0f7220 */ /* 0x040fe20000400000 */
[--C-:B------:R-:W-:Y:S02]  /*84e0*/  HADD2.F32 R92, -RZ, R151.reuse.H0_H0 ;  /* 0x20000097ff5c7230 */ /* 0x100fe40000004100 */
[C---:B------:R-:W-:Y:S01]  /*84f0*/  FFMA R14, R81.reuse, R89, R14 ;  /* 0x00000059510e7223 */ /* 0x040fe2000000000e */
[----:B------:R-:W-:Y:S02]  /*8500*/  HADD2.F32 R95, -RZ, R151.H1_H1 ;  /* 0x30000097ff5f7230 */ /* 0x000fe40000004100 */
[C---:B------:R-:W-:Y:S01]  /*8510*/  FFMA R15, R81.reuse, R90, R15 ;  /* 0x0000005a510f7223 */ /* 0x040fe2000000000f */
[C---:B------:R-:W-:Y:S01]  /*8520*/  FFMA R0, R81.reuse, R91, R0 ;  /* 0x0000005b51007223 */ /* 0x040fe20000000000 */
[----:B------:R-:W-:Y:S01]  /*8530*/  FFMA R2, R81, R93, R2 ;  /* 0x0000005d51027223 */ /* 0x000fe20000000002 */
[C---:B------:R-:W-:Y:S01]  /*8540*/  FMUL R3, R78.reuse, R18 ;  /* 0x000000124e037220 */ /* 0x040fe20000400000 */
[C---:B------:R-:W-:Y:S01]  /*8550*/  FMUL R18, R78.reuse, R25 ;  /* 0x000000194e127220 */ /* 0x040fe20000400000 */
[----:B------:R-:W-:Y:S01]  /*8560*/  F2FP.SATFINITE.E4M3.F32.PACK_AB_MERGE_C R14, R15, R14, RZ ;  /* 0x0000000e0f0e723e */ /* 0x000fe200048070ff */
[C---:B------:R-:W-:Y:S01]  /*8570*/  FMUL R25, R78.reuse, R32 ;  /* 0x000000204e197220 */ /* 0x040fe20000400000 */
[C---:B------:R-:W-:Y:S01]  /*8580*/  FFMA R3, R81.reuse, R92, R3 ;  /* 0x0000005c51037223 */ /* 0x040fe20000000003 */
[C---:B------:R-:W-:Y:S01]  /*8590*/  FMUL R6, R78.reuse, R19 ;  /* 0x000000134e067220 */ /* 0x040fe20000400000 */
[--C-:B------:R-:W-:Y:S02]  /*85a0*/  HADD2.F32 R96, -RZ, R152.reuse.H0_H0 ;  /* 0x20000098ff607230 */ /* 0x100fe40000004100 */
[C---:B------:R-:W-:Y:S01]  /*85b0*/  FMUL R11, R78.reuse, R22 ;  /* 0x000000164e0b7220 */ /* 0x040fe20000400000 */
[----:B------:R-:W-:Y:S02]  /*85c0*/  HADD2.F32 R99, -RZ, R152.H1_H1 ;  /* 0x30000098ff637230 */ /* 0x000fe40000004100 */
[C---:B------:R-:W-:Y:S01]  /*85d0*/  FFMA R6, R81.reuse, R95, R6 ;  /* 0x0000005f51067223 */ /* 0x040fe20000000006 */
[C---:B------:R-:W-:Y:S01]  /*85e0*/  FFMA R7, R81.reuse, R94, R7 ;  /* 0x0000005e51077223 */ /* 0x040fe20000000007 */
[C---:B------:R-:W-:Y:S01]  /*85f0*/  FFMA R10, R81.reuse, R97, R10 ;  /* 0x00000061510a7223 */ /* 0x040fe2000000000a */
[C---:B------:R-:W-:Y:S01]  /*8600*/  FFMA R11, R81.reuse, R96, R11 ;  /* 0x00000060510b7223 */ /* 0x040fe2000000000b */
[----:B------:R-:W-:Y:S01]  /*8610*/  FMUL R22, R78, R29 ;  /* 0x0000001d4e167220 */ /* 0x000fe20000400000 */
[----:B------:R-:W-:Y:S01]  /*8620*/  F2FP.SATFINITE.E4M3.F32.PACK_AB_MERGE_C R3, R6, R3, RZ ;  /* 0x000000030603723e */ /* 0x000fe200048070ff */
[C---:B------:R-:W-:Y:S01]  /*8630*/  FMUL R29, R78.reuse, R36 ;  /* 0x000000244e1d7220 */ /* 0x040fe20000400000 */
        /* <DEDUP_REMOVED lines=11> */
[----:B------:R-:W-:Y:S01]  /*86f0*/  FMUL R20, R78, R27 ;  /* 0x0000001b4e147220 */ /* 0x000fe20000400000 */
[--C-:B------:R-:W-:Y:S01]  /*8700*/  HADD2.F32 R104, -RZ, R154.reuse.H0_H0 ;  /* 0x2000009aff687230 */ /* 0x100fe20000004100 */
[----:B------:R-:W-:Y:S01]  /*8710*/  F2FP.SATFINITE.E4M3.F32.PACK_AB_MERGE_C R16, R10, R7, R16 ;  /* 0x000000070a10723e */ /* 0x000fe20004807010 */
[----:B------:R-:W-:Y:S02]  /*8720*/  HADD2.F32 R107, -RZ, R154.H1_H1 ;  /* 0x3000009aff6b7230 */ /* 0x000fe40000004100 */
[C---:B------:R-:W-:Y:S01]  /*8730*/  FFMA R20, R81.reuse, R103, R20 ;  /* 0x0000006751147223 */ /* 0x040fe20000000014 */
[C---:B------:R-:W-:Y:S01]  /*8740*/  FFMA R21, R81.reuse, R102, R21 ;  /* 0x0000006651157223 */ /* 0x040fe20000000015 */
[C---:B------:R-:W-:Y:S01]  /*8750*/  FFMA R22, R81.reuse, R105, R22 ;  /* 0x0000006951167223 */ /* 0x040fe20000000016 */
[C---:B------:R-:W-:Y:S01]  /*8760*/  FMUL R23, R78.reuse, R30 ;  /* 0x0000001e4e177220 */ /* 0x040fe20000400000 */
[----:B------:R-:W-:Y:S01]  /*8770*/  FMUL R30, R78, R37 ;  /* 0x000000254e1e7220 */ /* 0x000fe20000400000 */
[----:B------:R-:W-:Y:S01]  /*8780*/  F2FP.SATFINITE.E4M3.F32.PACK_AB_MERGE_C R19, R20, R19, RZ ;  /* 0x000000131413723e */ /* 0x000fe200048070ff */
[C---:B------:R-:W-:Y:S01]  /*8790*/  FMUL R37, R78.reuse, R44 ;  /* 0x0000002c4e257220 */ /* 0x040fe20000400000 */
[C---:B------:R-:W-:Y:S01]  /*87a0*/  FFMA R23, R81.reuse, R104, R23 ;  /* 0x0000006851177223 */ /* 0x040fe20000000017 */
        /* <DEDUP_REMOVED lines=20> */
[----:B------:R-:W-:Y:S01]  /*88f0*/  F2FP.F16.E4M3.UNPACK_B R159, R159.H1 ;  /* 0x0000009fff9f723e */ /* 0x000fe200030006ff */
[----:B------:R-:W-:Y:S01]  /*8900*/  FMUL R38, R78, R45 ;  /* 0x0000002d4e267220 */ /* 0x000fe20000400000 */
[----:B------:R-:W-:Y:S01]  /*8910*/  F2FP.SATFINITE.E4M3.F32.PACK_AB_MERGE_C R19, R28, R27, RZ ;  /* 0x0000001b1c13723e */ /* 0x000fe200048070ff */
[----:B------:R-:W-:Y:S01]  /*8920*/  FFMA R31, R81, R112, R31 ;  /* 0x00000070511f7223 */ /* 0x000fe2000000001f */
[C---:B------:R-:W-:Y:S01]  /*8930*/  FMUL R45, R78.reuse, R52 ;  /* 0x000000344e2d7220 */ /* 0x040fe20000400000 */
[C---:B------:R-:W-:Y:S01]  /*8940*/  FMUL R52, R78.reuse, R59 ;  /* 0x0000003b4e347220 */ /* 0x040fe20000400000 */
[----:B------:R-:W-:Y:S01]  /*8950*/  F2FP.F16.E4M3.UNPACK_B R160, R160.H1 ;  /* 0x000000a0ffa0723e */ /* 0x000fe200030006ff */
[C---:B------:R-:W-:Y:S01]  /*8960*/  FMUL R59, R78.reuse, R66 ;  /* 0x000000424e3b7220 */ /* 0x040fe20000400000 */
[----:B------:R-:W-:Y:S01]  /*8970*/  F2FP.SATFINITE.E4M3.F32.PACK_AB_MERGE_C R66, R13, R12, R14 ;  /* 0x0000000c0d42723e */ /* 0x000fe2000480700e */
        /* <DEDUP_REMOVED lines=11> */
[C---:B------:R-:W-:Y:S01]  /*8a30*/  FFMA R35, R81.reuse, R116, R35 ;  /* 0x0000007451237223 */ /* 0x040fe20000000023 */
[C---:B------:R-:W-:Y:S01]  /*8a40*/  FMUL R36, R78.reuse, R43 ;  /* 0x0000002b4e247220 */ /* 0x040fe20000400000 */
[--C-:B------:R-:W-:Y:S02]  /*8a50*/  HADD2.F32 R120, -RZ, R158.reuse.H0_H0 ;  /* 0x2000009eff787230 */ /* 0x100fe40000004100 */
[C---:B------:R-:W-:Y:S01]  /*8a60*/  FMUL R39, R78.reuse, R46 ;  /* 0x0000002e4e277220 */ /* 0x040fe20000400000 */
[----:B------:R-:W-:Y:S02]  /*8a70*/  HADD2.F32 R123, -RZ, R158.H1_H1 ;  /* 0x3000009eff7b7230 */ /* 0x000fe40000004100 */
        /* <DEDUP_REMOVED lines=8> */
[C---:B------:R-:W-:Y:S01]  /*8b00*/  FFMA R40, R81.reuse, R123, R40 ;  /* 0x0000007b51287223 */ /* 0x040fe20000000028 */
[C---:B------:R-:W-:Y:S01]  /*8b10*/  FMUL R44, R78.reuse, R51 ;  /* 0x000000334e2c7220 */ /* 0x040fe20000400000 */
[C---:B------:R-:W-:Y:S01]  /*8b20*/  FFMA R41, R81.reuse, R122, R41 ;  /* 0x0000007a51297223 */ /* 0x040fe20000000029 */
[C---:B------:R-:W-:Y:S01]  /*8b30*/  FFMA R42, R81.reuse, R125, R42 ;  /* 0x0000007d512a7223 */ /* 0x040fe2000000002a */
[C---:B------:R-:W-:Y:S01]  /*8b40*/  FMUL R46, R78.reuse, R53 ;  /* 0x000000354e2e7220 */ /* 0x040fe20000400000 */
[--C-:B------:R-:W-:Y:S02]  /*8b50*/  HADD2.F32 R128, -RZ, R160.reuse.H0_H0 ;  /* 0x200000a0ff807230 */ /* 0x100fe40000004100 */
[C---:B------:R-:W-:Y:S01]  /*8b60*/  FMUL R50, R78.reuse, R57 ;  /* 0x000000394e327220 */ /* 0x040fe20000400000 */
[C---:B------:R-:W-:Y:S01]  /*8b70*/  FMUL R51, R78.reuse, R58 ;  /* 0x0000003a4e337220 */ /* 0x040fe20000400000 */
[C---:B------:R-:W-:Y:S01]  /*8b80*/  FMUL R53, R78.reuse, R60 ;  /* 0x0000003c4e357220 */ /* 0x040fe20000400000 */
[C---:B------:R-:W-:Y:S01]  /*8b90*/  FFMA R43, R81.reuse, R124, R43 ;  /* 0x0000007c512b7223 */ /* 0x040fe2000000002b */
[----:B------:R-:W-:Y:S02]  /*8ba0*/  HADD2.F32 R131, -RZ, R160.H1_H1 ;  /* 0x300000a0ff837230 */ /* 0x000fe40000004100 */
[C---:B------:R-:W-:Y:S01]  /*8bb0*/  FMUL R47, R78.reuse, R54 ;  /* 0x000000364e2f7220 */ /* 0x040fe20000400000 */
[C---:B------:R-:W-:Y:S01]  /*8bc0*/  FMUL R57, R78.reuse, R64 ;  /* 0x000000404e397220 */ /* 0x040fe20000400000 */
[C---:B------:R-:W-:Y:S01]  /*8bd0*/  FMUL R58, R78.reuse, R65 ;  /* 0x000000414e3a7220 */ /* 0x040fe20000400000 */
[C---:B------:R-:W-:Y:S01]  /*8be0*/  FMUL R60, R78.reuse, R67 ;  /* 0x000000434e3c7220 */ /* 0x040fe20000400000 */
[----:B------:R-:W-:Y:S01]  /*8bf0*/  FFMA R44, R81, R127, R44 ;  /* 0x0000007f512c7223 */ /* 0x000fe2000000002c */
[C---:B------:R-:W-:Y:S01]  /*8c00*/  FMUL R48, R78.reuse, R55 ;  /* 0x000000374e307220 */ /* 0x040fe20000400000 */
[----:B------:R-:W-:Y:S01]  /*8c10*/  F2FP.SATFINITE.E4M3.F32.PACK_AB_MERGE_C R64, R5, R4, R86 ;  /* 0x000000040540723e */ /* 0x000fe20004807056 */
[----:B------:R-:W-:Y:S01]  /*8c20*/  FFMA R45, R81, R126, R45 ;  /* 0x0000007e512d7223 */ /* 0x000fe2000000002d */
[----:B------:R-:W-:Y:S01]  /*8c30*/  F2FP.SATFINITE.E4M3.F32.PACK_AB_MERGE_C R65, R9, R8, R138 ;  /* 0x000000080941723e */ /* 0x000fe2000480708a */
[----:B------:R-:W-:Y:S01]  /*8c40*/  FMUL R49, R78, R56 ;  /* 0x000000384e317220 */ /* 0x000fe20000400000 */
[----:B------:R-:W-:Y:S01]  /*8c50*/  F2FP.SATFINITE.E4M3.F32.PACK_AB_MERGE_C R67, R2, R0, R3 ;  /* 0x000000000243723e */ /* 0x000fe20004807003 */
[C---:B------:R-:W-:Y:S01]  /*8c60*/  FFMA R46, R81.reuse, R129, R46 ;  /* 0x00000081512e7223 */ /* 0x040fe2000000002e */
[----:B------:R-:W-:Y:S01]  /*8c70*/  F2FP.F16.E4M3.UNPACK_B R162, R162.H1 ;  /* 0x000000a2ffa2723e */ /* 0x000fe200030006ff */
[--C-:B------:R-:W-:Y:S02]  /*8c80*/  HADD2.F32 R132, -RZ, R161.reuse.H0_H0 ;  /* 0x200000a1ff847230 */ /* 0x100fe40000004100 */
[C---:B------:R-:W-:Y:S01]  /*8c90*/  FFMA R47, R81.reuse, R128, R47 ;  /* 0x00000080512f7223 */ /* 0x040fe2000000002f */
[----:B------:R1:W-:Y:S01]  /*8ca0*/  STS.128 [R172+UR49+0x6200], R64 ;  /* 0x00620040ac007988 */ /* 0x0003e20008000c31 */
[----:B------:R-:W-:Y:S02]  /*8cb0*/  HADD2.F32 R135, -RZ, R161.H1_H1 ;  /* 0x300000a1ff877230 */ /* 0x000fe40000004100 */
[C---:B------:R-:W-:Y:S01]  /*8cc0*/  FFMA R48, R81.reuse, R131, R48 ;  /* 0x0000008351307223 */ /* 0x040fe20000000030 */
[C---:B------:R-:W-:Y:S01]  /*8cd0*/  FFMA R49, R81.reuse, R130, R49 ;  /* 0x0000008251317223 */ /* 0x040fe20000000031 */
[----:B------:R-:W-:Y:S01]  /*8ce0*/  F2FP.F16.E4M3.UNPACK_B R163, R163.H1 ;  /* 0x000000a3ffa3723e */ /* 0x000fe200030006ff */
[C---:B------:R-:W-:Y:S01]  /*8cf0*/  FFMA R50, R81.reuse, R133, R50 ;  /* 0x0000008551327223 */ /* 0x040fe20000000032 */
[----:B------:R-:W-:Y:S01]  /*8d00*/  FMUL R54, R78, R61 ;  /* 0x0000003d4e367220 */ /* 0x000fe20000400000 */
[--C-:B------:R-:W-:Y:S01]  /*8d10*/  HADD2.F32 R136, -RZ, R162.reuse.H0_H0 ;  /* 0x200000a2ff887230 */ /* 0x100fe20000004100 */
[----:B------:R1:W-:Y:S01]  /*8d20*/  STS.128 [R197+0x6010], R16 ;  /* 0x00601010c5007388 */ /* 0x0003e20000000c00 */
[----:B------:R-:W-:Y:S01]  /*8d30*/  F2FP.SATFINITE.E4M3.F32.PACK_AB_MERGE_C R35, R36, R35, RZ ;  /* 0x000000232423723e */ /* 0x000fe200048070ff */
[C---:B------:R-:W-:Y:S01]  /*8d40*/  FFMA R51, R81.reuse, R132, R51 ;  /* 0x0000008451337223 */ /* 0x040fe20000000033 */
[----:B------:R-:W-:Y:S01]  /*8d50*/  F2FP.SATFINITE.E4M3.F32.PACK_AB_MERGE_C R39, R40, R39, RZ ;  /* 0x000000272827723e */ /* 0x000fe200048070ff */
[----:B------:R-:W-:Y:S02]  /*8d60*/  HADD2.F32 R139, -RZ, R162.H1_H1 ;  /* 0x300000a2ff8b7230 */ /* 0x000fe40000004100 */
[C---:B------:R-:W-:Y:S01]  /*8d70*/  FMUL R55, R78.reuse, R62 ;  /* 0x0000003e4e377220 */ /* 0x040fe20000400000 */
[C---:B------:R-:W-:Y:S01]  /*8d80*/  FFMA R52, R81.reuse, R135, R52 ;  /* 0x0000008751347223 */ /* 0x040fe20000000034 */
[----:B------:R-:W-:Y:S01]  /*8d90*/  FMUL R56, R78, R63 ;  /* 0x0000003f4e387220 */ /* 0x000fe20000400000 */
[C---:B------:R-:W-:Y:S01]  /*8da0*/  FFMA R53, R81.reuse, R134, R53 ;  /* 0x0000008651357223 */ /* 0x040fe20000000035 */
[C---:B------:R-:W-:Y:S01]  /*8db0*/  FFMA R54, R81.reuse, R137, R54 ;  /* 0x0000008951367223 */ /* 0x040fe20000000036 */
[--C-:B------:R-:W-:Y:S02]  /*8dc0*/  HADD2.F32 R84, -RZ, R163.reuse.H0_H0 ;  /* 0x200000a3ff547230 */ /* 0x100fe40000004100 */
[C---:B------:R-:W-:Y:S01]  /*8dd0*/  FFMA R55, R81.reuse, R136, R55 ;  /* 0x0000008851377223 */ /* 0x040fe20000000037 */
[----:B------:R-:W-:Y:S02]  /*8de0*/  HADD2.F32 R85, -RZ, R163.H1_H1 ;  /* 0x300000a3ff557230 */ /* 0x000fe40000004100 */
[C---:B------:R-:W-:Y:S01]  /*8df0*/  FFMA R56, R81.reuse, R139, R56 ;  /* 0x0000008b51387223 */ /* 0x040fe20000000038 */
[----:B------:R-:W-:Y:S01]  /*8e00*/  F2FP.SATFINITE.E4M3.F32.PACK_AB_MERGE_C R43, R44, R43, RZ ;  /* 0x0000002b2c2b723e */ /* 0x000fe200048070ff */
[C---:B------:R-:W-:Y:S01]  /*8e10*/  FFMA R57, R81.reuse, R82, R57 ;  /* 0x0000005251397223 */ /* 0x040fe20000000039 */
[C---:B------:R-:W-:Y:S01]  /*8e20*/  FFMA R58, R81.reuse, R83, R58 ;  /* 0x00000053513a7223 */ /* 0x040fe2000000003a */
[C---:B------:R-:W-:Y:S01]  /*8e30*/  FFMA R59, R81.reuse, R84, R59 ;  /* 0x00000054513b7223 */ /* 0x040fe2000000003b */
[----:B------:R-:W-:Y:S01]  /*8e40*/  F2FP.SATFINITE.E4M3.F32.PACK_AB_MERGE_C R33, R34, R33, R35 ;  /* 0x000000212221723e */ /* 0x000fe20004807023 */
[----:B------:R-:W-:Y:S01]  /*8e50*/  FFMA R60, R81, R85, R60 ;  /* 0x00000055513c7223 */ /* 0x000fe2000000003c */
[----:B------:R-:W-:Y:S02]  /*8e60*/  F2FP.SATFINITE.E4M3.F32.PACK_AB_MERGE_C R32, R30, R29, R32 ;  /* 0x0000001d1e20723e */ /* 0x000fe40004807020 */
        /* <DEDUP_REMOVED lines=11> */
[----:B------:R-:W-:Y:S03]  /*8f20*/  IADD3 R76, PT, PT, R76, 0x1, RZ ;  /* 0x000000014c4c7810 */ /* 0x000fe60007ffe0ff */
        /* <DEDUP_REMOVED lines=9> */
[----:B------:R-:W-:Y:S02]  /*8fc0*/  UIADD3 UR8, UP0, UPT, UR52, 0x680, URZ ;  /* 0x0000068034087890 */ /* 0x000fe4000ff1e0ff */
[----:B------:R-:W-:Y:S02]  /*8fd0*/  UIADD3 UR5, UPT, UPT, UR41, 0x40, URZ ;  /* 0x0000004029057890 */ /* 0x000fe4000fffe0ff */
[----:B------:R-:W-:Y:S02]  /*8fe0*/  UIADD3 UR4, UPT, UPT, UR49, 0x6200, URZ ;  /* 0x0000620031047890 */ /* 0x000fe4000fffe0ff */
[----:B------:R-:W-:Y:S01]  /*8ff0*/  UIADD3.X UR9, UPT, UPT, URZ, UR53, URZ, UP0, !UPT ;  /* 0x00000035ff097290 */ /* 0x000fe200087fe4ff */
[----:B------:R-:W-:Y:S01]  /*9000*/  UMOV UR6, UR42 ;  /* 0x0000002a00067c82 */ /* 0x000fe20008000000 */
[----:B------:R-:W-:Y:S07]  /*9010*/  UMOV UR7, UR36 ;  /* 0x0000002400077c82 */ /* 0x000fee0008000000 */
[----:B------:R2:W-:Y:S01]  /*9020*/  UTMASTG.3D [UR4], [UR8] ;  /* 0x00000004080073b5 */ /* 0x0005e20008010000 */
[----:B------:R0:W-:Y:S01]  /*9030*/  UTMACMDFLUSH ;  /* 0x00000000000079b7 */ /* 0x0001e20000000000 */
[----:B--2---:R-:W-:Y:S04]  /*9040*/  DEPBAR.LE SB0, 0x1 ;  /* 0x000080400000791a */ /* 0x004fe80000000000 */
.L_x_135:
[----:B------:R-:W-:Y:S05]  /*9050*/  BSYNC.RECONVERGENT B0 ;  /* 0x0000000000007941 */ /* 0x000fea0003800200 */
.L_x_134:
[----:B------:R-:W-:Y:S01]  /*9060*/  BAR.SYNC.DEFER_BLOCKING 0x1, 0x80 ;  /* 0x0042000000007b1d */ /* 0x000fe20000010000 */
[----:B------:R-:W-:Y:S01]  /*9070*/  ISETP.NE.AND P2, PT, R194, RZ, PT ;  /* 0x000000ffc200720c */ /* 0x000fe20003f45270 */
[----:B------:R-:W-:Y:S01]  /*9080*/  IMAD.IADD R20, R75, 0x1, R147 ;  /* 0x000000014b147824 */ /* 0x000fe200078e0293 */
[----:B------:R-:W-:Y:S01]  /*9090*/  ISETP.NE.AND P0, PT, R196, 0x2, PT ;  /* 0x00000002c400780c */ /* 0x000fe20003f05270 */
[----:B------:R-:W-:Y:S01]  /*90a0*/  IMAD.IADD R21, R77, 0x1, R170 ;  /* 0x000000014d157824 */ /* 0x000fe200078e02aa */
[----:B------:R-:W-:Y:S02]  /*90b0*/  ISETP.NE.AND P1, PT, R76, 0x4, PT ;  /* 0x000000044c00780c */ /* 0x000fe40003f25270 */
[----:B------:R-:W-:Y:S02]  /*90c0*/  SEL R3, RZ, 0x1, P0 ;  /* 0x00000001ff037807 */ /* 0x000fe40000000000 */
[----:B------:R-:W-:Y:S02]  /*90d0*/  SEL R0, RZ, 0x1, P1 ;  /* 0x00000001ff007807 */ /* 0x000fe40000800000 */
[----:B------:R-:W-:Y:S02]  /*90e0*/  LOP3.LUT R182, R182, R3, RZ, 0x3c, !PT ;  /* 0x00000003b6b67212 */ /* 0x000fe400078e3cff */
[----:B------:R-:W-:Y:S02]  /*90f0*/  LOP3.LUT R183, R183, R0, RZ, 0x3c, !PT ;  /* 0x00000000b7b77212 */ /* 0x000fe400078e3cff */
[----:B------:R-:W-:Y:S02]  /*9100*/  @P2 R2UR UR36, R179 ;  /* 0x00000000b32422ca */ /* 0x000fe400000e0000 */
[----:B------:R-:W-:Y:S02]  /*9110*/  SEL R196, R196, RZ, P0 ;  /* 0x000000ffc4c47207 */ /* 0x000fe40000000000 */
[----:B------:R-:W-:Y:S01]  /*9120*/  SEL R76, R76, RZ, P1 ;  /* 0x000000ff4c4c7207 */ /* 0x000fe20000800000 */
[----:B------:R-:W-:Y:S10]  /*9130*/  @P2 BRA `(.L_x_136) ;  /* 0xffffffc400c02947 */ /* 0x000ff4000383ffff */
[----:B------:R-:W-:Y:S05]  /*9140*/  EXIT ;  /* 0x000000000000794d */ /* 0x000fea0003800000 */
.L_x_25:
[----:B--2---:R2:W4:Y:S02]  /*9150*/  SYNCS.PHASECHK.TRANS64.TRYWAIT P0, [R3+URZ+0x1a0], R2 ;  /* 0x0001a002030075a7 */ /* 0x00452400080011ff */
[----:B----4-:R-:W-:Y:S05]  /*9160*/  @!P0 NANOSLEEP.SYNCS 0x989680 ;  /* 0x009896800000895d */ /* 0x010fea0003900000 */
[----:B------:R-:W4:Y:S02]  /*9170*/  @!P0 SYNCS.PHASECHK.TRANS64 P0, [R3+URZ+0x1a0], R2 ;  /* 0x0001a002030085a7 */ /* 0x000f2400080010ff */
[----:B----4-:R-:W-:Y:S05]  /*9180*/  @!P0 BRA `(.L_x_25) ;  /* 0xfffffffc00f08947 */ /* 0x010fea000383ffff */
[----:B------:R-:W-:Y:S05]  /*9190*/  BRA `(.L_x_137) ;  /* 0xffffff8400f87947 */ /* 0x000fea000383ffff */
.L_x_28:
[----:B-1----:R-:W-:-:S07]  /*91a0*/  MOV R2, UR33 ;  /* 0x0000002100027c02 */ /* 0x002fce0008000f00 */
.L_x_138:
[----:B-1----:R1:W2:Y:S02]  /*91b0*/  SYNCS.PHASECHK.TRANS64.TRYWAIT P0, [R2+URZ+0x80], R5 ;  /* 0x00008005020075a7 */ /* 0x0022a400080011ff */
[----:B--2---:R-:W-:Y:S05]  /*91c0*/  @!P0 NANOSLEEP.SYNCS 0x989680 ;  /* 0x009896800000895d */ /* 0x004fea0003900000 */
[----:B------:R-:W2:Y:S02]  /*91d0*/  @!P0 SYNCS.PHASECHK.TRANS64 P0, [R2+URZ+0x80], R5 ;  /* 0x00008005020085a7 */ /* 0x000ea400080010ff */
[----:B--2---:R-:W-:Y:S05]  /*91e0*/  @!P0 BRA `(.L_x_138) ;  /* 0xfffffffc00f08947 */ /* 0x004fea000383ffff */
[----:B------:R-:W-:Y:S05]  /*91f0*/  BRA `(.L_x_27) ;  /* 0xffffff8800607947 */ /* 0x000fea000383ffff */
.L_x_35:
[----:B-1----:R-:W-:-:S07]  /*9200*/  MOV R2, UR17 ;  /* 0x0000001100027c02 */ /* 0x002fce0008000f00 */
.L_x_139:
[----:B-1----:R1:W2:Y:S02]  /*9210*/  SYNCS.PHASECHK.TRANS64.TRYWAIT P0, [R2+URZ+0x80], R5 ;  /* 0x00008005020075a7 */ /* 0x0022a400080011ff */
[----:B--2---:R-:W-:Y:S05]  /*9220*/  @!P0 NANOSLEEP.SYNCS 0x989680 ;  /* 0x009896800000895d */ /* 0x004fea0003900000 */
[----:B------:R-:W2:Y:S02]  /*9230*/  @!P0 SYNCS.PHASECHK.TRANS64 P0, [R2+URZ+0x80], R5 ;  /* 0x00008005020085a7 */ /* 0x000ea400080010ff */
[----:B--2---:R-:W-:Y:S05]  /*9240*/  @!P0 BRA `(.L_x_139) ;  /* 0xfffffffc00f08947 */ /* 0x004fea000383ffff */
[----:B------:R-:W-:Y:S05]  /*9250*/  BRA `(.L_x_34) ;  /* 0xffffff8c001c7947 */ /* 0x000fea000383ffff */
.L_x_40:
[----:B-1----:R1:W2:Y:S02]  /*9260*/  SYNCS.PHASECHK.TRANS64.TRYWAIT P0, [R2+URZ+0x130], R3 ;  /* 0x00013003020075a7 */ /* 0x0022a400080011ff */
[----:B--2---:R-:W-:Y:S05]  /*9270*/  @!P0 NANOSLEEP.SYNCS 0x989680 ;  /* 0x009896800000895d */ /* 0x004fea0003900000 */
[----:B------:R-:W2:Y:S02]  /*9280*/  @!P0 SYNCS.PHASECHK.TRANS64 P0, [R2+URZ+0x130], R3 ;  /* 0x00013003020085a7 */ /* 0x000ea400080010ff */
[----:B--2---:R-:W-:Y:S05]  /*9290*/  @!P0 BRA `(.L_x_40) ;  /* 0xfffffffc00f08947 */ /* 0x004fea000383ffff */
[----:B------:R-:W-:Y:S05]  /*92a0*/  BRA `(.L_x_140) ;  /* 0xffffff8c00c07947 */ /* 0x000fea000383ffff */
.L_x_44:
[----:B---3--:R-:W-:-:S07]  /*92b0*/  MOV R0, UR5 ;  /* 0x0000000500007c02 */ /* 0x008fce0008000f00 */
.L_x_141:
[----:B-1----:R1:W2:Y:S02]  /*92c0*/  SYNCS.PHASECHK.TRANS64.TRYWAIT P0, [R0+URZ], R3 ;  /* 0x00000003000075a7 */ /* 0x0022a400080011ff */
[----:B--2---:R-:W-:Y:S05]  /*92d0*/  @!P0 NANOSLEEP.SYNCS 0x989680 ;  /* 0x009896800000895d */ /* 0x004fea0003900000 */
[----:B------:R-:W2:Y:S02]  /*92e0*/  @!P0 SYNCS.PHASECHK.TRANS64 P0, [R0+URZ], R3 ;  /* 0x00000003000085a7 */ /* 0x000ea400080010ff */
[----:B--2---:R-:W-:Y:S05]  /*92f0*/  @!P0 BRA `(.L_x_141) ;  /* 0xfffffffc00f08947 */ /* 0x004fea000383ffff */
[----:B------:R-:W-:Y:S05]  /*9300*/  BRA `(.L_x_142) ;  /* 0xffffff9400307947 */ /* 0x000fea000383ffff */
.L_x_45:
[----:B---3--:R-:W-:-:S07]  /*9310*/  MOV R0, UR5 ;  /* 0x0000000500007c02 */ /* 0x008fce0008000f00 */
.L_x_143:
[----:B-1----:R1:W2:Y:S02]  /*9320*/  SYNCS.PHASECHK.TRANS64.TRYWAIT P0, [R0+URZ], R3 ;  /* 0x00000003000075a7 */ /* 0x0022a400080011ff */
[----:B--2---:R-:W-:Y:S05]  /*9330*/  @!P0 NANOSLEEP.SYNCS 0x989680 ;  /* 0x009896800000895d */ /* 0x004fea0003900000 */
[----:B------:R-:W2:Y:S02]  /*9340*/  @!P0 SYNCS.PHASECHK.TRANS64 P0, [R0+URZ], R3 ;  /* 0x00000003000085a7 */ /* 0x000ea400080010ff */
[----:B--2---:R-:W-:Y:S05]  /*9350*/  @!P0 BRA `(.L_x_143) ;  /* 0xfffffffc00f08947 */ /* 0x004fea000383ffff */
[----:B------:R-:W-:Y:S05]  /*9360*/  BRA `(.L_x_144) ;  /* 0xffffff94003c7947 */ /* 0x000fea000383ffff */
.L_x_46:
[----:B---3--:R-:W-:-:S07]  /*9370*/  MOV R0, UR5 ;  /* 0x0000000500007c02 */ /* 0x008fce0008000f00 */
.L_x_145:
[----:B-1----:R1:W2:Y:S02]  /*9380*/  SYNCS.PHASECHK.TRANS64.TRYWAIT P0, [R0+URZ], R3 ;  /* 0x00000003000075a7 */ /* 0x0022a400080011ff */
[----:B--2---:R-:W-:Y:S05]  /*9390*/  @!P0 NANOSLEEP.SYNCS 0x989680 ;  /* 0x009896800000895d */ /* 0x004fea0003900000 */
[----:B------:R-:W2:Y:S02]  /*93a0*/  @!P0 SYNCS.PHASECHK.TRANS64 P0, [R0+URZ], R3 ;  /* 0x00000003000085a7 */ /* 0x000ea400080010ff */
[----:B--2---:R-:W-:Y:S05]  /*93b0*/  @!P0 BRA `(.L_x_145) ;  /* 0xfffffffc00f08947 */ /* 0x004fea000383ffff */
[----:B------:R-:W-:Y:S05]  /*93c0*/  BRA `(.L_x_146) ;  /* 0xffffff9400487947 */ /* 0x000fea000383ffff */
.L_x_47:
[----:B---3--:R-:W-:-:S07]  /*93d0*/  MOV R0, UR5 ;  /* 0x0000000500007c02 */ /* 0x008fce0008000f00 */
.L_x_147:
[----:B-1----:R1:W2:Y:S02]  /*93e0*/  SYNCS.PHASECHK.TRANS64.TRYWAIT P0, [R0+URZ], R3 ;  /* 0x00000003000075a7 */ /* 0x0022a400080011ff */
[----:B--2---:R-:W-:Y:S05]  /*93f0*/  @!P0 NANOSLEEP.SYNCS 0x989680 ;  /* 0x009896800000895d */ /* 0x004fea0003900000 */
[----:B------:R-:W2:Y:S02]  /*9400*/  @!P0 SYNCS.PHASECHK.TRANS64 P0, [R0+URZ], R3 ;  /* 0x00000003000085a7 */ /* 0x000ea400080010ff */
[----:B--2---:R-:W-:Y:S05]  /*9410*/  @!P0 BRA `(.L_x_147) ;  /* 0xfffffffc00f08947 */ /* 0x004fea000383ffff */
[----:B------:R-:W-:Y:S05]  /*9420*/  BRA `(.L_x_148) ;  /* 0xffffff9400547947 */ /* 0x000fea000383ffff */
.L_x_48:
[----:B---3--:R-:W-:-:S07]  /*9430*/  MOV R0, UR5 ;  /* 0x0000000500007c02 */ /* 0x008fce0008000f00 */
.L_x_149:
[----:B-1----:R1:W2:Y:S02]  /*9440*/  SYNCS.PHASECHK.TRANS64.TRYWAIT P0, [R0+URZ], R3 ;  /* 0x00000003000075a7 */ /* 0x0022a400080011ff */
[----:B--2---:R-:W-:Y:S05]  /*9450*/  @!P0 NANOSLEEP.SYNCS 0x989680 ;  /* 0x009896800000895d */ /* 0x004fea0003900000 */
[----:B------:R-:W2:Y:S02]  /*9460*/  @!P0 SYNCS.PHASECHK.TRANS64 P0, [R0+URZ], R3 ;  /* 0x00000003000085a7 */ /* 0x000ea400080010ff */
[----:B--2---:R-:W-:Y:S05]  /*9470*/  @!P0 BRA `(.L_x_149) ;  /* 0xfffffffc00f08947 */ /* 0x004fea000383ffff */
[----:B------:R-:W-:Y:S05]  /*9480*/  BRA `(.L_x_150) ;  /* 0xffffff9400607947 */ /* 0x000fea000383ffff */
.L_x_49:
[----:B---3--:R-:W-:-:S07]  /*9490*/  MOV R0, UR5 ;  /* 0x0000000500007c02 */ /* 0x008fce0008000f00 */
.L_x_151:
[----:B-1----:R1:W2:Y:S02]  /*94a0*/  SYNCS.PHASECHK.TRANS64.TRYWAIT P0, [R0+URZ], R3 ;  /* 0x00000003000075a7 */ /* 0x0022a400080011ff */
[----:B--2---:R-:W-:Y:S05]  /*94b0*/  @!P0 NANOSLEEP.SYNCS 0x989680 ;  /* 0x009896800000895d */ /* 0x004fea0003900000 */
[----:B------:R-:W2:Y:S02]  /*94c0*/  @!P0 SYNCS.PHASECHK.TRANS64 P0, [R0+URZ], R3 ;  /* 0x00000003000085a7 */ /* 0x000ea400080010ff */
[----:B--2---:R-:W-:Y:S05]  /*94d0*/  @!P0 BRA `(.L_x_151) ;  /* 0xfffffffc00f08947 */ /* 0x004fea000383ffff */
[----:B------:R-:W-:Y:S05]  /*94e0*/  BRA `(.L_x_152) ;  /* 0xffffff94006c7947 */ /* 0x000fea000383ffff */
.L_x_50:
[----:B---3--:R-:W-:-:S07]  /*94f0*/  MOV R0, UR5 ;  /* 0x0000000500007c02 */ /* 0x008fce0008000f00 */
.L_x_153:
[----:B-1----:R1:W2:Y:S02]  /*9500*/  SYNCS.PHASECHK.TRANS64.TRYWAIT P0, [R0+URZ], R3 ;  /* 0x00000003000075a7 */ /* 0x0022a400080011ff */
[----:B--2---:R-:W-:Y:S05]  /*9510*/  @!P0 NANOSLEEP.SYNCS 0x989680 ;  /* 0x009896800000895d */ /* 0x004fea0003900000 */
[----:B------:R-:W2:Y:S02]  /*9520*/  @!P0 SYNCS.PHASECHK.TRANS64 P0, [R0+URZ], R3 ;  /* 0x00000003000085a7 */ /* 0x000ea400080010ff */
[----:B--2---:R-:W-:Y:S05]  /*9530*/  @!P0 BRA `(.L_x_153) ;  /* 0xfffffffc00f08947 */ /* 0x004fea000383ffff */
[----:B------:R-:W-:Y:S05]  /*9540*/  BRA `(.L_x_154) ;  /* 0xffffff9400787947 */ /* 0x000fea000383ffff */
.L_x_51:
[----:B---3--:R-:W-:-:S07]  /*9550*/  MOV R0, UR5 ;  /* 0x0000000500007c02 */ /* 0x008fce0008000f00 */
.L_x_155:
[----:B-1----:R1:W2:Y:S02]  /*9560*/  SYNCS.PHASECHK.TRANS64.TRYWAIT P0, [R0+URZ], R3 ;  /* 0x00000003000075a7 */ /* 0x0022a400080011ff */
[----:B--2---:R-:W-:Y:S05]  /*9570*/  @!P0 NANOSLEEP.SYNCS 0x989680 ;  /* 0x009896800000895d */ /* 0x004fea0003900000 */
[----:B------:R-:W2:Y:S02]  /*9580*/  @!P0 SYNCS.PHASECHK.TRANS64 P0, [R0+URZ], R3 ;  /* 0x00000003000085a7 */ /* 0x000ea400080010ff */
[----:B--2---:R-:W-:Y:S05]  /*9590*/  @!P0 BRA `(.L_x_155) ;  /* 0xfffffffc00f08947 */ /* 0x004fea000383ffff */
[----:B------:R-:W-:Y:S05]  /*95a0*/  BRA `(.L_x_156) ;  /* 0xffffff9400847947 */ /* 0x000fea000383ffff */
.L_x_52:
[----:B---3--:R-:W-:-:S07]  /*95b0*/  MOV R0, UR5 ;  /* 0x0000000500007c02 */ /* 0x008fce0008000f00 */
.L_x_157:
[----:B-1----:R1:W2:Y:S02]  /*95c0*/  SYNCS.PHASECHK.TRANS64.TRYWAIT P0, [R0+URZ], R3 ;  /* 0x00000003000075a7 */ /* 0x0022a400080011ff */
[----:B--2---:R-:W-:Y:S05]  /*95d0*/  @!P0 NANOSLEEP.SYNCS 0x989680 ;  /* 0x009896800000895d */ /* 0x004fea0003900000 */
[----:B------:R-:W2:Y:S02]  /*95e0*/  @!P0 SYNCS.PHASECHK.TRANS64 P0, [R0+URZ], R3 ;  /* 0x00000003000085a7 */ /* 0x000ea400080010ff */
[----:B--2---:R-:W-:Y:S05]  /*95f0*/  @!P0 BRA `(.L_x_157) ;  /* 0xfffffffc00f08947 */ /* 0x004fea000383ffff */
[----:B------:R-:W-:Y:S05]  /*9600*/  BRA `(.L_x_158) ;  /* 0xffffff9400907947 */ /* 0x000fea000383ffff */
.L_x_53:
[----:B---3--:R-:W-:-:S07]  /*9610*/  MOV R0, UR5 ;  /* 0x0000000500007c02 */ /* 0x008fce0008000f00 */
.L_x_159:
[----:B-1----:R1:W2:Y:S02]  /*9620*/  SYNCS.PHASECHK.TRANS64.TRYWAIT P0, [R0+URZ], R3 ;  /* 0x00000003000075a7 */ /* 0x0022a400080011ff */
[----:B--2---:R-:W-:Y:S05]  /*9630*/  @!P0 NANOSLEEP.SYNCS 0x989680 ;  /* 0x009896800000895d */ /* 0x004fea0003900000 */
[----:B------:R-:W2:Y:S02]  /*9640*/  @!P0 SYNCS.PHASECHK.TRANS64 P0, [R0+URZ], R3 ;  /* 0x00000003000085a7 */ /* 0x000ea400080010ff */
[----:B--2---:R-:W-:Y:S05]  /*9650*/  @!P0 BRA `(.L_x_159) ;  /* 0xfffffffc00f08947 */ /* 0x004fea000383ffff */
[----:B------:R-:W-:Y:S05]  /*9660*/  BRA `(.L_x_160) ;  /* 0xffffff94009c7947 */ /* 0x000fea000383ffff */
.L_x_54:
[----:B---3--:R-:W-:-:S07]  /*9670*/  MOV R0, UR5 ;  /* 0x0000000500007c02 */ /* 0x008fce0008000f00 */
.L_x_161:
[----:B-1----:R1:W2:Y:S02]  /*9680*/  SYNCS.PHASECHK.TRANS64.TRYWAIT P0, [R0+URZ], R3 ;  /* 0x00000003000075a7 */ /* 0x0022a400080011ff */
[----:B--2---:R-:W-:Y:S05]  /*9690*/  @!P0 NANOSLEEP.SYNCS 0x989680 ;  /* 0x009896800000895d */ /* 0x004fea0003900000 */
[----:B------:R-:W2:Y:S02]  /*96a0*/  @!P0 SYNCS.PHASECHK.TRANS64 P0, [R0+URZ], R3 ;  /* 0x00000003000085a7 */ /* 0x000ea400080010ff */
[----:B--2---:R-:W-:Y:S05]  /*96b0*/  @!P0 BRA `(.L_x_161) ;  /* 0xfffffffc00f08947 */ /* 0x004fea000383ffff */
[----:B------:R-:W-:Y:S05]  /*96c0*/  BRA `(.L_x_162) ;  /* 0xffffff9400a87947 */ /* 0x000fea000383ffff */
.L_x_55:
[----:B---3--:R-:W-:-:S07]  /*96d0*/  MOV R0, UR5 ;  /* 0x0000000500007c02 */ /* 0x008fce0008000f00 */
.L_x_163:
[----:B-1----:R1:W2:Y:S02]  /*96e0*/  SYNCS.PHASECHK.TRANS64.TRYWAIT P0, [R0+URZ], R3 ;  /* 0x00000003000075a7 */ /* 0x0022a400080011ff */
[----:B--2---:R-:W-:Y:S05]  /*96f0*/  @!P0 NANOSLEEP.SYNCS 0x989680 ;  /* 0x009896800000895d */ /* 0x004fea0003900000 */
[----:B------:R-:W2:Y:S02]  /*9700*/  @!P0 SYNCS.PHASECHK.TRANS64 P0, [R0+URZ], R3 ;  /* 0x00000003000085a7 */ /* 0x000ea400080010ff */
[----:B--2---:R-:W-:Y:S05]  /*9710*/  @!P0 BRA `(.L_x_163) ;  /* 0xfffffffc00f08947 */ /* 0x004fea000383ffff */
[----:B------:R-:W-:Y:S05]  /*9720*/  BRA `(.L_x_164) ;  /* 0xffffff9400b47947 */ /* 0x000fea000383ffff */
.L_x_56:
[----:B---3--:R-:W-:-:S07]  /*9730*/  MOV R0, UR5 ;  /* 0x0000000500007c02 */ /* 0x008fce0008000f00 */
.L_x_165:
[----:B-1----:R1:W2:Y:S02]  /*9740*/  SYNCS.PHASECHK.TRANS64.TRYWAIT P0, [R0+URZ], R3 ;  /* 0x00000003000075a7 */ /* 0x0022a400080011ff */
[----:B--2---:R-:W-:Y:S05]  /*9750*/  @!P0 NANOSLEEP.SYNCS 0x989680 ;  /* 0x009896800000895d */ /* 0x004fea0003900000 */
[----:B------:R-:W2:Y:S02]  /*9760*/  @!P0 SYNCS.PHASECHK.TRANS64 P0, [R0+URZ], R3 ;  /* 0x00000003000085a7 */ /* 0x000ea400080010ff */
[----:B--2---:R-:W-:Y:S05]  /*9770*/  @!P0 BRA `(.L_x_165) ;  /* 0xfffffffc00f08947 */ /* 0x004fea000383ffff */
[----:B------:R-:W-:Y:S05]  /*9780*/  BRA `(.L_x_166) ;  /* 0xffffff9400c07947 */ /* 0x000fea000383ffff */
.L_x_57:
[----:B---3--:R-:W-:-:S07]  /*9790*/  MOV R0, UR5 ;  /* 0x0000000500007c02 */ /* 0x008fce0008000f00 */
.L_x_167:
[----:B-1----:R1:W2:Y:S02]  /*97a0*/  SYNCS.PHASECHK.TRANS64.TRYWAIT P0, [R0+URZ], R3 ;  /* 0x00000003000075a7 */ /* 0x0022a400080011ff */
[----:B--2---:R-:W-:Y:S05]  /*97b0*/  @!P0 NANOSLEEP.SYNCS 0x989680 ;  /* 0x009896800000895d */ /* 0x004fea0003900000 */
[----:B------:R-:W2:Y:S02]  /*97c0*/  @!P0 SYNCS.PHASECHK.TRANS64 P0, [R0+URZ], R3 ;  /* 0x00000003000085a7 */ /* 0x000ea400080010ff */
[----:B--2---:R-:W-:Y:S05]  /*97d0*/  @!P0 BRA `(.L_x_167) ;  /* 0xfffffffc00f08947 */ /* 0x004fea000383ffff */
[----:B------:R-:W-:Y:S05]  /*97e0*/  BRA `(.L_x_168) ;  /* 0xffffff9400cc7947 */ /* 0x000fea000383ffff */
.L_x_58:
[----:B---3--:R-:W-:-:S07]  /*97f0*/  MOV R0, UR5 ;  /* 0x0000000500007c02 */ /* 0x008fce0008000f00 */
.L_x_169:
[----:B-1----:R1:W2:Y:S02]  /*9800*/  SYNCS.PHASECHK.TRANS64.TRYWAIT P0, [R0+URZ], R3 ;  /* 0x00000003000075a7 */ /* 0x0022a400080011ff */
[----:B--2---:R-:W-:Y:S05]  /*9810*/  @!P0 NANOSLEEP.SYNCS 0x989680 ;  /* 0x009896800000895d */ /* 0x004fea0003900000 */
[----:B------:R-:W2:Y:S02]  /*9820*/  @!P0 SYNCS.PHASECHK.TRANS64 P0, [R0+URZ], R3 ;  /* 0x00000003000085a7 */ /* 0x000ea400080010ff */
[----:B--2---:R-:W-:Y:S05]  /*9830*/  @!P0 BRA `(.L_x_169) ;  /* 0xfffffffc00f08947 */ /* 0x004fea000383ffff */
[----:B------:R-:W-:Y:S05]  /*9840*/  BRA `(.L_x_170) ;  /* 0xffffff9400d87947 */ /* 0x000fea000383ffff */
.L_x_61:
[----:B-1----:R1:W2:Y:S02]  /*9850*/  SYNCS.PHASECHK.TRANS64.TRYWAIT P0, [R0+URZ+0x190], R5 ;  /* 0x00019005000075a7 */ /* 0x0022a400080011ff */
[----:B--2---:R-:W-:Y:S05]  /*9860*/  @!P0 NANOSLEEP.SYNCS 0x989680 ;  /* 0x009896800000895d */ /* 0x004fea0003900000 */
[----:B------:R-:W2:Y:S02]  /*9870*/  @!P0 SYNCS.PHASECHK.TRANS64 P0, [R0+URZ+0x190], R5 ;  /* 0x00019005000085a7 */ /* 0x000ea400080010ff */
[----:B--2---:R-:W-:Y:S05]  /*9880*/  @!P0 BRA `(.L_x_61) ;  /* 0xfffffffc00f08947 */ /* 0x004fea000383ffff */
[----:B------:R-:W-:Y:S05]  /*9890*/  BRA `(.L_x_171) ;  /* 0xffffff9800387947 */ /* 0x000fea000383ffff */
.L_x_62:
[----:B------:R-:W-:-:S07]  /*98a0*/  MOV R0, UR5 ;  /* 0x0000000500007c02 */ /* 0x000fce0008000f00 */
.L_x_172:
[----:B-1----:R1:W2:Y:S02]  /*98b0*/  SYNCS.PHASECHK.TRANS64.TRYWAIT P0, [R0+URZ+0x140], R7 ;  /* 0x00014007000075a7 */ /* 0x0022a400080011ff */
[----:B--2---:R-:W-:Y:S05]  /*98c0*/  @!P0 NANOSLEEP.SYNCS 0x989680 ;  /* 0x009896800000895d */ /* 0x004fea0003900000 */
[----:B------:R-:W2:Y:S02]  /*98d0*/  @!P0 SYNCS.PHASECHK.TRANS64 P0, [R0+URZ+0x140], R7 ;  /* 0x00014007000085a7 */ /* 0x000ea400080010ff */
[----:B--2---:R-:W-:Y:S05]  /*98e0*/  @!P0 BRA `(.L_x_172) ;  /* 0xfffffffc00f08947 */ /* 0x004fea000383ffff */
[----:B------:R-:W-:Y:S05]  /*98f0*/  BRA `(.L_x_173) ;  /* 0xffffff9800487947 */ /* 0x000fea000383ffff */
.L_x_63:
[----:B-1----:R1:W2:Y:S02]  /*9900*/  SYNCS.PHASECHK.TRANS64.TRYWAIT P1, [R0+URZ+0x130], R5 ;  /* 0x00013005000075a7 */ /* 0x0022a400080211ff */
[----:B--2---:R-:W-:Y:S05]  /*9910*/  @!P1 NANOSLEEP.SYNCS 0x989680 ;  /* 0x009896800000995d */ /* 0x004fea0003900000 */
[----:B------:R-:W2:Y:S02]  /*9920*/  @!P1 SYNCS.PHASECHK.TRANS64 P1, [R0+URZ+0x130], R5 ;  /* 0x00013005000095a7 */ /* 0x000ea400080210ff */
[----:B--2---:R-:W-:Y:S05]  /*9930*/  @!P1 BRA `(.L_x_63) ;  /* 0xfffffffc00f09947 */ /* 0x004fea000383ffff */
[----:B------:R-:W-:Y:S05]  /*9940*/  BRA `(.L_x_174) ;  /* 0xffffff9800787947 */ /* 0x000fea000383ffff */
.L_x_66:
[----:B------:R-:W-:-:S07]  /*9950*/  MOV R0, UR5 ;  /* 0x0000000500007c02 */ /* 0x000fce0008000f00 */
.L_x_175:
[----:B-1----:R1:W2:Y:S02]  /*9960*/  SYNCS.PHASECHK.TRANS64.TRYWAIT P0, [R0+URZ+0x140], R3 ;  /* 0x00014003000075a7 */ /* 0x0022a400080011ff */
[----:B--2---:R-:W-:Y:S05]  /*9970*/  @!P0 NANOSLEEP.SYNCS 0x989680 ;  /* 0x009896800000895d */ /* 0x004fea0003900000 */
[----:B------:R-:W2:Y:S02]  /*9980*/  @!P0 SYNCS.PHASECHK.TRANS64 P0, [R0+URZ+0x140], R3 ;  /* 0x00014003000085a7 */ /* 0x000ea400080010ff */
[----:B--2---:R-:W-:Y:S05]  /*9990*/  @!P0 BRA `(.L_x_175) ;  /* 0xfffffffc00f08947 */ /* 0x004fea000383ffff */
[----:B------:R-:W-:Y:S05]  /*99a0*/  BRA `(.L_x_65) ;  /* 0xffffff9800cc7947 */ /* 0x000fea000383ffff */
.L_x_75:
[----:B-1----:R-:W-:-:S04]  /*99b0*/  MOV R4, UR6 ;  /* 0x0000000600047c02 */ /* 0x002fc80008000f00 */
[----:B------:R1:W2:Y:S03]  /*99c0*/  SYNCS.PHASECHK.TRANS64.TRYWAIT P0, [R4+URZ+0x8], R5 ;  /* 0x00000805040075a7 */ /* 0x0002a600080011ff */
[----:B--2---:R-:W-:Y:S05]  /*99d0*/  @!P0 NANOSLEEP.SYNCS 0x989680 ;  /* 0x009896800000895d */ /* 0x004fea0003900000 */
[----:B------:R-:W2:Y:S02]  /*99e0*/  @!P0 SYNCS.PHASECHK.TRANS64 P0, [R4+URZ+0x8], R5 ;  /* 0x00000805040085a7 */ /* 0x000ea400080010ff */
[----:B--2---:R-:W-:Y:S05]  /*99f0*/  @!P0 BRA `(.L_x_75) ;  /* 0xfffffffc00ec8947 */ /* 0x004fea000383ffff */
[----:B------:R-:W-:Y:S05]  /*9a00*/  BRA `(.L_x_74) ;  /* 0xffffff9c00807947 */ /* 0x000fea000383ffff */
.L_x_77:
[----:B------:R-:W-:Y:S01]  /*9a10*/  BSSY B0, `(.L_x_176) ;  /* 0x0000006000007945 */ /* 0x000fe20003800000 */
[----:B------:R-:W-:-:S07]  /*9a20*/  MOV R15, 0xffffffff ;  /* 0xffffffff000f7802 */ /* 0x000fce0000000f00 */
[----:B-1---5:R-:W-:Y:S05]  /*9a30*/  WARPSYNC.COLLECTIVE R15, `(.L_x_177) ;  /* 0x000000000f0c7348 */ /* 0x022fea0003c00000 */
[----:B------:R-:W-:Y:S02]  /*9a40*/  ELECT P6, UR79, PT ;  /* 0x00000000004f782f */ /* 0x000fe400038c0000 */
[----:B------:R-:W-:Y:S01]  /*9a50*/  MOV R14, UR79 ;  /* 0x0000004f000e7c02 */ /* 0x000fe20008000f00 */
[----:B-1---5:R-:W-:Y:S10]  /*9a60*/  ENDCOLLECTIVE ;  /* 0x000000000000791b */ /* 0x022ff40003800000 */
.L_x_177:
[----:B------:R-:W-:Y:S05]  /*9a70*/  BSYNC B0 ;  /* 0x0000000000007941 */ /* 0x000fea0003800000 */
.L_x_176:
[----:B------:R-:W-:Y:S05]  /*9a80*/  BRA `(.L_x_178) ;  /* 0xffffff9c00b07947 */ /* 0x000fea000383ffff */
.L_x_79:
[----:B-1----:R-:W-:-:S04]  /*9a90*/  MOV R2, UR6 ;  /* 0x0000000600027c02 */ /* 0x002fc80008000f00 */
[----:B------:R1:W2:Y:S03]  /*9aa0*/  SYNCS.PHASECHK.TRANS64.TRYWAIT P0, [R2+URZ+0x8], R3 ;  /* 0x00000803020075a7 */ /* 0x0002a600080011ff */
[----:B--2---:R-:W-:Y:S05]  /*9ab0*/  @!P0 NANOSLEEP.SYNCS 0x989680 ;  /* 0x009896800000895d */ /* 0x004fea0003900000 */
[----:B------:R-:W2:Y:S02]  /*9ac0*/  @!P0 SYNCS.PHASECHK.TRANS64 P0, [R2+URZ+0x8], R3 ;  /* 0x00000803020085a7 */ /* 0x000ea400080010ff */
[----:B--2---:R-:W-:Y:S05]  /*9ad0*/  @!P0 BRA `(.L_x_79) ;  /* 0xfffffffc00ec8947 */ /* 0x004fea000383ffff */
[----:B------:R-:W-:Y:S05]  /*9ae0*/  BRA `(.L_x_78) ;  /* 0xffffff9c00b47947 */ /* 0x000fea000383ffff */
.L_x_80:
[----:B-1----:R1:W2:Y:S02]  /*9af0*/  SYNCS.PHASECHK.TRANS64.TRYWAIT P0, [R0+URZ+0x130], R5 ;  /* 0x00013005000075a7 */ /* 0x0022a400080011ff */
[----:B--2---:R-:W-:Y:S05]  /*9b00*/  @!P0 NANOSLEEP.SYNCS 0x989680 ;  /* 0x009896800000895d */ /* 0x004fea0003900000 */
[----:B------:R-:W2:Y:S02]  /*9b10*/  @!P0 SYNCS.PHASECHK.TRANS64 P0, [R0+URZ+0x130], R5 ;  /* 0x00013005000085a7 */ /* 0x000ea400080010ff */
[----:B--2---:R-:W-:Y:S05]  /*9b20*/  @!P0 BRA `(.L_x_80) ;  /* 0xfffffffc00f08947 */ /* 0x004fea000383ffff */
[----:B------:R-:W-:Y:S05]  /*9b30*/  BRA `(.L_x_179) ;  /* 0xffffffa000907947 */ /* 0x000fea000383ffff */
.L_x_82:
[----:B------:R-:W-:-:S07]  /*9b40*/  MOV R0, UR10 ;  /* 0x0000000a00007c02 */ /* 0x000fce0008000f00 */
.L_x_180:
[----:B-1----:R1:W2:Y:S02]  /*9b50*/  SYNCS.PHASECHK.TRANS64.TRYWAIT P0, [R0+URZ+0x170], R5 ;  /* 0x00017005000075a7 */ /* 0x0022a400080011ff */
[----:B--2---:R-:W-:Y:S05]  /*9b60*/  @!P0 NANOSLEEP.SYNCS 0x989680 ;  /* 0x009896800000895d */ /* 0x004fea0003900000 */
[----:B------:R-:W2:Y:S02]  /*9b70*/  @!P0 SYNCS.PHASECHK.TRANS64 P0, [R0+URZ+0x170], R5 ;  /* 0x00017005000085a7 */ /* 0x000ea400080010ff */
[----:B--2---:R-:W-:Y:S05]  /*9b80*/  @!P0 BRA `(.L_x_180) ;  /* 0xfffffffc00f08947 */ /* 0x004fea000383ffff */
[----:B------:R-:W-:Y:S05]  /*9b90*/  BRA `(.L_x_181) ;  /* 0xffffffa000dc7947 */ /* 0x000fea000383ffff */
.L_x_85:
[----:B------:R-:W-:Y:S07]  /*9ba0*/  MOV R0, UR9 ;  /* 0x0000000900007c02 */ /* 0x000fee0008000f00 */
.L_x_182:
[----:B-1----:R1:W2:Y:S02]  /*9bb0*/  SYNCS.PHASECHK.TRANS64.TRYWAIT P0, [R0+URZ], R5 ;  /* 0x00000005000075a7 */ /* 0x0022a400080011ff */
[----:B--2---:R-:W-:Y:S05]  /*9bc0*/  @!P0 NANOSLEEP.SYNCS 0x989680 ;  /* 0x009896800000895d */ /* 0x004fea0003900000 */
[----:B------:R-:W2:Y:S02]  /*9bd0*/  @!P0 SYNCS.PHASECHK.TRANS64 P0, [R0+URZ], R5 ;  /* 0x00000005000085a7 */ /* 0x000ea400080010ff */
[----:B--2---:R-:W-:Y:S05]  /*9be0*/  @!P0 BRA `(.L_x_182) ;  /* 0xfffffffc00f08947 */ /* 0x004fea000383ffff */
[----:B------:R-:W-:Y:S05]  /*9bf0*/  BRA `(.L_x_84) ;  /* 0xffffffa000f07947 */ /* 0x000fea000383ffff */
.L_x_89:
[----:B-1----:R-:W-:-:S07]  /*9c00*/  MOV R0, UR7 ;  /* 0x0000000700007c02 */ /* 0x002fce0008000f00 */
.L_x_183:
[----:B-1----:R1:W2:Y:S02]  /*9c10*/  SYNCS.PHASECHK.TRANS64.TRYWAIT P0, [R0+URZ], R3 ;  /* 0x00000003000075a7 */ /* 0x0022a400080011ff */
[----:B--2---:R-:W-:Y:S05]  /*9c20*/  @!P0 NANOSLEEP.SYNCS 0x989680 ;  /* 0x009896800000895d */ /* 0x004fea0003900000 */
[----:B------:R-:W2:Y:S02]  /*9c30*/  @!P0 SYNCS.PHASECHK.TRANS64 P0, [R0+URZ], R3 ;  /* 0x00000003000085a7 */ /* 0x000ea400080010ff */
[----:B--2---:R-:W-:Y:S05]  /*9c40*/  @!P0 BRA `(.L_x_183) ;  /* 0xfffffffc00f08947 */ /* 0x004fea000383ffff */
[----:B------:R-:W-:Y:S05]  /*9c50*/  BRA `(.L_x_184) ;  /* 0xffffffa400bc7947 */ /* 0x000fea000383ffff */
.L_x_90:
[----:B------:R-:W-:-:S07]  /*9c60*/  MOV R0, UR7 ;  /* 0x0000000700007c02 */ /* 0x000fce0008000f00 */
.L_x_185:
[----:B-1----:R1:W2:Y:S02]  /*9c70*/  SYNCS.PHASECHK.TRANS64.TRYWAIT P0, [R0+URZ], R3 ;  /* 0x00000003000075a7 */ /* 0x0022a400080011ff */
[----:B--2---:R-:W-:Y:S05]  /*9c80*/  @!P0 NANOSLEEP.SYNCS 0x989680 ;  /* 0x009896800000895d */ /* 0x004fea0003900000 */
[----:B------:R-:W2:Y:S02]  /*9c90*/  @!P0 SYNCS.PHASECHK.TRANS64 P0, [R0+URZ], R3 ;  /* 0x00000003000085a7 */ /* 0x000ea400080010ff */
[----:B--2---:R-:W-:Y:S05]  /*9ca0*/  @!P0 BRA `(.L_x_185) ;  /* 0xfffffffc00f08947 */ /* 0x004fea000383ffff */
[----:B------:R-:W-:Y:S05]  /*9cb0*/  BRA `(.L_x_186) ;  /* 0xffffffa400c87947 */ /* 0x000fea000383ffff */
.L_x_91:
[----:B------:R-:W-:-:S07]  /*9cc0*/  MOV R0, UR7 ;  /* 0x0000000700007c02 */ /* 0x000fce0008000f00 */
.L_x_187:
[----:B-1----:R1:W2:Y:S02]  /*9cd0*/  SYNCS.PHASECHK.TRANS64.TRYWAIT P0, [R0+URZ], R3 ;  /* 0x00000003000075a7 */ /* 0x0022a400080011ff */
[----:B--2---:R-:W-:Y:S05]  /*9ce0*/  @!P0 NANOSLEEP.SYNCS 0x989680 ;  /* 0x009896800000895d */ /* 0x004fea0003900000 */
[----:B------:R-:W2:Y:S02]  /*9cf0*/  @!P0 SYNCS.PHASECHK.TRANS64 P0, [R0+URZ], R3 ;  /* 0x00000003000085a7 */ /* 0x000ea400080010ff */
[----:B--2---:R-:W-:Y:S05]  /*9d00*/  @!P0 BRA `(.L_x_187) ;  /* 0xfffffffc00f08947 */ /* 0x004fea000383ffff */
[----:B------:R-:W-:Y:S05]  /*9d10*/  BRA `(.L_x_188) ;  /* 0xffffffa400d47947 */ /* 0x000fea000383ffff */
.L_x_94:
[----:B------:R-:W-:-:S07]  /*9d20*/  MOV R0, UR8 ;  /* 0x0000000800007c02 */ /* 0x000fce0008000f00 */
.L_x_189:
[----:B-1----:R1:W2:Y:S02]  /*9d30*/  SYNCS.PHASECHK.TRANS64.TRYWAIT P1, [R0+URZ+0x1b0], R3 ;  /* 0x0001b003000075a7 */ /* 0x0022a400080211ff */
[----:B--2---:R-:W-:Y:S05]  /*9d40*/  @!P1 NANOSLEEP.SYNCS 0x989680 ;  /* 0x009896800000995d */ /* 0x004fea0003900000 */
[----:B------:R-:W2:Y:S02]  /*9d50*/  @!P1 SYNCS.PHASECHK.TRANS64 P1, [R0+URZ+0x1b0], R3 ;  /* 0x0001b003000095a7 */ /* 0x000ea400080210ff */
[----:B--2---:R-:W-:Y:S05]  /*9d60*/  @!P1 BRA `(.L_x_189) ;  /* 0xfffffffc00f09947 */ /* 0x004fea000383ffff */
[----:B------:R-:W-:Y:S05]  /*9d70*/  BRA `(.L_x_190) ;  /* 0xffffffa800207947 */ /* 0x000fea000383ffff */
.L_x_99:
[----:B--2---:R2:W4:Y:S02]  /*9d80*/  SYNCS.PHASECHK.TRANS64.TRYWAIT P0, [R0+URZ+0x130], R3 ;  /* 0x00013003000075a7 */ /* 0x00452400080011ff */
[----:B----4-:R-:W-:Y:S05]  /*9d90*/  @!P0 NANOSLEEP.SYNCS 0x989680 ;  /* 0x009896800000895d */ /* 0x010fea0003900000 */
[----:B------:R-:W4:Y:S02]  /*9da0*/  @!P0 SYNCS.PHASECHK.TRANS64 P0, [R0+URZ+0x130], R3 ;  /* 0x00013003000085a7 */ /* 0x000f2400080010ff */
[----:B----4-:R-:W-:Y:S05]  /*9db0*/  @!P0 BRA `(.L_x_99) ;  /* 0xfffffffc00f08947 */ /* 0x010fea000383ffff */
[----:B------:R-:W-:Y:S05]  /*9dc0*/  BRA `(.L_x_191) ;  /* 0xffffffac002c7947 */ /* 0x000fea000383ffff */
.L_x_102:
[----:B------:R-:W-:Y:S07]  /*9dd0*/  MOV R0, UR6 ;  /* 0x0000000600007c02 */ /* 0x000fee0008000f00 */
.L_x_192:
[----:B--2---:R2:W4:Y:S02]  /*9de0*/  SYNCS.PHASECHK.TRANS64.TRYWAIT P0, [R0+URZ+0x128], R3 ;  /* 0x00012803000075a7 */ /* 0x00452400080011ff */
[----:B----4-:R-:W-:Y:S05]  /*9df0*/  @!P0 NANOSLEEP.SYNCS 0x989680 ;  /* 0x009896800000895d */ /* 0x010fea0003900000 */
[----:B------:R-:W4:Y:S02]  /*9e00*/  @!P0 SYNCS.PHASECHK.TRANS64 P0, [R0+URZ+0x128], R3 ;  /* 0x00012803000085a7 */ /* 0x000f2400080010ff */
[----:B----4-:R-:W-:Y:S05]  /*9e10*/  @!P0 BRA `(.L_x_192) ;  /* 0xfffffffc00f08947 */ /* 0x010fea000383ffff */
[----:B------:R-:W-:Y:S05]  /*9e20*/  BRA `(.L_x_101) ;  /* 0xffffffb0000c7947 */ /* 0x000fea000383ffff */
.L_x_105:
[----:B--2---:R-:W-:Y:S07]  /*9e30*/  MOV R3, UR6 ;  /* 0x0000000600037c02 */ /* 0x004fee0008000f00 */
.L_x_193:
[----:B-1----:R1:W2:Y:S02]  /*9e40*/  SYNCS.PHASECHK.TRANS64.TRYWAIT P0, [R3+URZ+0x110], R12 ;  /* 0x0001100c030075a7 */ /* 0x0022a400080011ff */
[----:B--2---:R-:W-:Y:S05]  /*9e50*/  @!P0 NANOSLEEP.SYNCS 0x989680 ;  /* 0x009896800000895d */ /* 0x004fea0003900000 */
[----:B------:R-:W2:Y:S02]  /*9e60*/  @!P0 SYNCS.PHASECHK.TRANS64 P0, [R3+URZ+0x110], R12 ;  /* 0x0001100c030085a7 */ /* 0x000ea400080010ff */
[----:B--2---:R-:W-:Y:S05]  /*9e70*/  @!P0 BRA `(.L_x_193) ;  /* 0xfffffffc00f08947 */ /* 0x004fea000383ffff */
[----:B------:R-:W-:Y:S05]  /*9e80*/  BRA `(.L_x_194) ;  /* 0xffffffb000847947 */ /* 0x000fea000383ffff */
.L_x_106:
[----:B------:R-:W-:Y:S07]  /*9e90*/  MOV R3, UR6 ;  /* 0x0000000600037c02 */ /* 0x000fee0008000f00 */
.L_x_195:
[----:B-1----:R1:W2:Y:S02]  /*9ea0*/  SYNCS.PHASECHK.TRANS64.TRYWAIT P0, [R3+URZ+0x118], R12 ;  /* 0x0001180c030075a7 */ /* 0x0022a400080011ff */
[----:B--2---:R-:W-:Y:S05]  /*9eb0*/  @!P0 NANOSLEEP.SYNCS 0x989680 ;  /* 0x009896800000895d */ /* 0x004fea0003900000 */
[----:B------:R-:W2:Y:S02]  /*9ec0*/  @!P0 SYNCS.PHASECHK.TRANS64 P0, [R3+URZ+0x118], R12 ;  /* 0x0001180c030085a7 */ /* 0x000ea400080010ff */
[----:B--2---:R-:W-:Y:S05]  /*9ed0*/  @!P0 BRA `(.L_x_195) ;  /* 0xfffffffc00f08947 */ /* 0x004fea000383ffff */
[----:B------:R-:W-:Y:S05]  /*9ee0*/  BRA `(.L_x_196) ;  /* 0xffffffb400047947 */ /* 0x000fea000383ffff */
.L_x_108:
[----:B------:R-:W-:-:S07]  /*9ef0*/  MOV R0, UR6 ;  /* 0x0000000600007c02 */ /* 0x000fce0008000f00 */
.L_x_197:
[----:B-1----:R1:W4:Y:S02]  /*9f00*/  SYNCS.PHASECHK.TRANS64.TRYWAIT P0, [R0+URZ+0x110], R3 ;  /* 0x00011003000075a7 */ /* 0x00232400080011ff */
[----:B----4-:R-:W-:Y:S05]  /*9f10*/  @!P0 NANOSLEEP.SYNCS 0x989680 ;  /* 0x009896800000895d */ /* 0x010fea0003900000 */
[----:B------:R-:W4:Y:S02]  /*9f20*/  @!P0 SYNCS.PHASECHK.TRANS64 P0, [R0+URZ+0x110], R3 ;  /* 0x00011003000085a7 */ /* 0x000f2400080010ff */
[----:B----4-:R-:W-:Y:S05]  /*9f30*/  @!P0 BRA `(.L_x_197) ;  /* 0xfffffffc00f08947 */ /* 0x010fea000383ffff */
[----:B------:R-:W-:Y:S05]  /*9f40*/  BRA `(.L_x_198) ;  /* 0xffffffb400747947 */ /* 0x000fea000383ffff */
.L_x_110:
[----:B--2---:R2:W3:Y:S02]  /*9f50*/  SYNCS.PHASECHK.TRANS64.TRYWAIT P0, [R0+URZ+0x130], R3 ;  /* 0x00013003000075a7 */ /* 0x0044e400080011ff */
[----:B---3--:R-:W-:Y:S05]  /*9f60*/  @!P0 NANOSLEEP.SYNCS 0x989680 ;  /* 0x009896800000895d */ /* 0x008fea0003900000 */
[----:B------:R-:W3:Y:S02]  /*9f70*/  @!P0 SYNCS.PHASECHK.TRANS64 P0, [R0+URZ+0x130], R3 ;  /* 0x00013003000085a7 */ /* 0x000ee400080010ff */
[----:B---3--:R-:W-:Y:S05]  /*9f80*/  @!P0 BRA `(.L_x_110) ;  /* 0xfffffffc00f08947 */ /* 0x008fea000383ffff */
[----:B------:R-:W-:Y:S05]  /*9f90*/  BRA `(.L_x_199) ;  /* 0xffffffb8003c7947 */ /* 0x000fea000383ffff */
.L_x_121:
[----:B-1----:R1:W3:Y:S02]  /*9fa0*/  SYNCS.PHASECHK.TRANS64.TRYWAIT P1, [R3+URZ+0x100], R0 ;  /* 0x00010000030075a7 */ /* 0x0022e400080211ff */
[----:B---3--:R-:W-:Y:S05]  /*9fb0*/  @!P1 NANOSLEEP.SYNCS 0x989680 ;  /* 0x009896800000995d */ /* 0x008fea0003900000 */
[----:B------:R-:W3:Y:S02]  /*9fc0*/  @!P1 SYNCS.PHASECHK.TRANS64 P1, [R3+URZ+0x100], R0 ;  /* 0x00010000030095a7 */ /* 0x000ee400080210ff */
[----:B---3--:R-:W-:Y:S05]  /*9fd0*/  @!P1 BRA `(.L_x_121) ;  /* 0xfffffffc00f09947 */ /* 0x008fea000383ffff */
[----:B------:R-:W-:Y:S05]  /*9fe0*/  BRA `(.L_x_120) ;  /* 0xffffffc400607947 */ /* 0x000fea000383ffff */
.L_x_123:
[----:B-1----:R1:W4:Y:S02]  /*9ff0*/  SYNCS.PHASECHK.TRANS64.TRYWAIT P0, [R195+URZ+0x150], R2 ;  /* 0x00015002c30075a7 */ /* 0x00232400080011ff */
[----:B----4-:R-:W-:Y:S05]  /*a000*/  @!P0 NANOSLEEP.SYNCS 0x989680 ;  /* 0x009896800000895d */ /* 0x010fea0003900000 */
[----:B------:R-:W4:Y:S02]  /*a010*/  @!P0 SYNCS.PHASECHK.TRANS64 P0, [R195+URZ+0x150], R2 ;  /* 0x00015002c30085a7 */ /* 0x000f2400080010ff */
[----:B----4-:R-:W-:Y:S05]  /*a020*/  @!P0 BRA `(.L_x_123) ;  /* 0xfffffffc00f08947 */ /* 0x010fea000383ffff */
[----:B------:R-:W-:Y:S05]  /*a030*/  BRA `(.L_x_122) ;  /* 0xffffffc400bc7947 */ /* 0x000fea000383ffff */
.L_x_132:
[----:B--2---:R2:W3:Y:S02]  /*a040*/  SYNCS.PHASECHK.TRANS64.TRYWAIT P0, [R216+URZ+0x100], R3 ;  /* 0x00010003d80075a7 */ /* 0x0044e400080011ff */
[----:B---3--:R-:W-:Y:S05]  /*a050*/  @!P0 NANOSLEEP.SYNCS 0x989680 ;  /* 0x009896800000895d */ /* 0x008fea0003900000 */
[----:B------:R-:W3:Y:S02]  /*a060*/  @!P0 SYNCS.PHASECHK.TRANS64 P0, [R216+URZ+0x100], R3 ;  /* 0x00010003d80085a7 */ /* 0x000ee400080010ff */
[----:B---3--:R-:W-:Y:S05]  /*a070*/  @!P0 BRA `(.L_x_132) ;  /* 0xfffffffc00f08947 */ /* 0x008fea000383ffff */
[----:B------:R-:W-:Y:S05]  /*a080*/  BRA `(.L_x_131) ;  /* 0xffffffd800c87947 */ /* 0x000fea000383ffff */
        .weak           $__internal_0_$__cuda_sm10x_tcgen05_guardrail_trap_col_being_dealloced_not_returned_by_alloc
        .type           $__internal_0_$__cuda_sm10x_tcgen05_guardrail_trap_col_being_dealloced_not_returned_by_alloc,@function
        .size           $__internal_0_$__cuda_sm10x_tcgen05_guardrail_trap_col_being_dealloced_not_returned_by_alloc,($__internal_1_$__cuda_sm10x_tcgen05_guardrail_trap_phase_invalid_during_alloc - $__internal_0_$__cuda_sm10x_tcgen05_guardrail_trap_col_being_dealloced_not_returned_by_alloc)
$__internal_0_$__cuda_sm10x_tcgen05_guardrail_trap_col_being_dealloced_not_returned_by_alloc:
[----:B------:R-:W-:Y:S05]  /*a090*/  BPT.TRAP 0x1 ;  /* 0x000000040000795c */ /* 0x000fea0000300000 */
[----:B------:R-:W-:-:S04]  /*a0a0*/  HFMA2 R3, -RZ, RZ, 0, 0 ;  /* 0x00000000ff037431 */ /* 0x000fc800000001ff */
[----:B------:R-:W-:Y:S05]  /*a0b0*/  RET.REL.NODEC R2 `(_ZN7cutlass13device_kernelINS_4gemm6kernel13GemmUniversalIN4cute5tupleIJiiiiEEENS1_10collective13CollectiveMmaINS1_35MainloopSm100TmaUmmaWarpSpecializedILi16ELi2ELi4ENS5_IJNS4_1CILi2EEENSA_ILi1EEESC_EEEEENS5_IJNSA_ILi256EEENSA_ILi128EEENSA_ILi64EEEEEENS_12float_e4m3_tENS5_IJlSC_lEEESJ_SK_NS4_8TiledMMAINS4_8MMA_AtomIJNS4_10MMA_TraitsINS4_25SM100_MMA_F8F6F4_2x1SM_SSEJSJ_SJ_fSF_SG_NS4_17integral_constantINS4_4UMMA5MajorELSR_0EEESS_NSP_INSQ_7ScaleInELST_0EEESU_EEEEEENS4_6LayoutINS5_IJSC_SC_SC_EEENS5_IJNSA_ILi0EEESZ_SZ_EEEEENS5_IJNS4_10UnderscoreES12_S12_EEEEENS4_18SM100_TMA_2SM_LOADENS4_14ComposedLayoutINS4_7SwizzleILi2ELi4ELi3EEENS4_18smem_ptr_flag_bitsILi8EEENSX_INS5_IJNSA_ILi8EEESH_EEENS5_IJSH_SC_EEEEEEEvNS4_8identityES15_S1F_vS1G_EENS_8epilogue10collective18CollectiveEpilogueINS1I_23Sm100TmaWarpSpecializedILi2ELi2ELi64ELb0ELb0EEEJNS5_IJSG_SG_SH_EEENS5_IJNSX_ISG_SC_EENSX_ISH_SC_EEEEESJ_SK_SJ_SK_NS1I_6fusion15FusionCallbacksIS1M_NS1R_17LinearCombinationISJ_fSJ_fLNS_15FloatRoundStyleE2EEES1N_S1Q_JEEENS4_5SM1004TMEM4LOAD26SM100_TMEM_LOAD_32dp32b64xENS4_13SM90_TMA_LOADES1F_NS4_39AutoVectorizingCopyWithAssumedAlignmentILi128EEENS4_14SM90_TMA_STOREES1F_S23_S23_EEEvvEEEEvNT_6ParamsE) ;  /* 0xffffff5c02d07950 */ /* 0x000fea0003c3ffff */
        .weak           $__internal_1_$__cuda_sm10x_tcgen05_guardrail_trap_phase_invalid_during_alloc
        .type           $__internal_1_$__cuda_sm10x_tcgen05_guardrail_trap_phase_invalid_during_alloc,@function
        .size           $__internal_1_$__cuda_sm10x_tcgen05_guardrail_trap_phase_invalid_during_alloc,($__internal_2_$__cuda_sm10x_tcgen05_guardrail_trap_unallocated_columns_being_dealloced - $__internal_1_$__cuda_sm10x_tcgen05_guardrail_trap_phase_invalid_during_alloc)
$__internal_1_$__cuda_sm10x_tcgen05_guardrail_trap_phase_invalid_during_alloc:
[----:B------:R-:W-:Y:S05]  /*a0c0*/  BPT.TRAP 0x1 ;  /* 0x000000040000795c */ /* 0x000fea0000300000 */
[----:B------:R-:W-:-:S04]  /*a0d0*/  MOV R3, 0x0 ;  /* 0x0000000000037802 */ /* 0x000fc80000000f00 */
[----:B------:R-:W-:Y:S05]  /*a0e0*/  RET.REL.NODEC R2 `(_ZN7cutlass13device_kernelINS_4gemm6kernel13GemmUniversalIN4cute5tupleIJiiiiEEENS1_10collective13CollectiveMmaINS1_35MainloopSm100TmaUmmaWarpSpecializedILi16ELi2ELi4ENS5_IJNS4_1CILi2EEENSA_ILi1EEESC_EEEEENS5_IJNSA_ILi256EEENSA_ILi128EEENSA_ILi64EEEEEENS_12float_e4m3_tENS5_IJlSC_lEEESJ_SK_NS4_8TiledMMAINS4_8MMA_AtomIJNS4_10MMA_TraitsINS4_25SM100_MMA_F8F6F4_2x1SM_SSEJSJ_SJ_fSF_SG_NS4_17integral_constantINS4_4UMMA5MajorELSR_0EEESS_NSP_INSQ_7ScaleInELST_0EEESU_EEEEEENS4_6LayoutINS5_IJSC_SC_SC_EEENS5_IJNSA_ILi0EEESZ_SZ_EEEEENS5_IJNS4_10UnderscoreES12_S12_EEEEENS4_18SM100_TMA_2SM_LOADENS4_14ComposedLayoutINS4_7SwizzleILi2ELi4ELi3EEENS4_18smem_ptr_flag_bitsILi8EEENSX_INS5_IJNSA_ILi8EEESH_EEENS5_IJSH_SC_EEEEEEEvNS4_8identityES15_S1F_vS1G_EENS_8epilogue10collective18CollectiveEpilogueINS1I_23Sm100TmaWarpSpecializedILi2ELi2ELi64ELb0ELb0EEEJNS5_IJSG_SG_SH_EEENS5_IJNSX_ISG_SC_EENSX_ISH_SC_EEEEESJ_SK_SJ_SK_NS1I_6fusion15FusionCallbacksIS1M_NS1R_17LinearCombinationISJ_fSJ_fLNS_15FloatRoundStyleE2EEES1N_S1Q_JEEENS4_5SM1004TMEM4LOAD26SM100_TMEM_LOAD_32dp32b64xENS4_13SM90_TMA_LOADES1F_NS4_39AutoVectorizingCopyWithAssumedAlignmentILi128EEENS4_14SM90_TMA_STOREES1F_S23_S23_EEEvvEEEEvNT_6ParamsE) ;  /* 0xffffff5c02c47950 */ /* 0x000fea0003c3ffff */
        .weak           $__internal_2_$__cuda_sm10x_tcgen05_guardrail_trap_unallocated_columns_being_dealloced
        .type           $__internal_2_$__cuda_sm10x_tcgen05_guardrail_trap_unallocated_columns_being_dealloced,@function
        .size           $__internal_2_$__cuda_sm10x_tcgen05_guardrail_trap_unallocated_columns_being_dealloced,(.L_x_201 - $__internal_2_$__cuda_sm10x_tcgen05_guardrail_trap_unallocated_columns_being_dealloced)
$__internal_2_$__cuda_sm10x_tcgen05_guardrail_trap_unallocated_columns_being_dealloced:
[----:B------:R-:W-:Y:S05]  /*a0f0*/  BPT.TRAP 0x1 ;  /* 0x000000040000795c */ /* 0x000fea0000300000 */
[----:B------:R-:W-:-:S04]  /*a100*/  HFMA2 R3, -RZ, RZ, 0, 0 ;  /* 0x00000000ff037431 */ /* 0x000fc800000001ff */
[----:B------:R-:W-:Y:S05]  /*a110*/  RET.REL.NODEC R2 `(_ZN7cutlass13device_kernelINS_4gemm6kernel13GemmUniversalIN4cute5tupleIJiiiiEEENS1_10collective13CollectiveMmaINS1_35MainloopSm100TmaUmmaWarpSpecializedILi16ELi2ELi4ENS5_IJNS4_1CILi2EEENSA_ILi1EEESC_EEEEENS5_IJNSA_ILi256EEENSA_ILi128EEENSA_ILi64EEEEEENS_12float_e4m3_tENS5_IJlSC_lEEESJ_SK_NS4_8TiledMMAINS4_8MMA_AtomIJNS4_10MMA_TraitsINS4_25SM100_MMA_F8F6F4_2x1SM_SSEJSJ_SJ_fSF_SG_NS4_17integral_constantINS4_4UMMA5MajorELSR_0EEESS_NSP_INSQ_7ScaleInELST_0EEESU_EEEEEENS4_6LayoutINS5_IJSC_SC_SC_EEENS5_IJNSA_ILi0EEESZ_SZ_EEEEENS5_IJNS4_10UnderscoreES12_S12_EEEEENS4_18SM100_TMA_2SM_LOADENS4_14ComposedLayoutINS4_7SwizzleILi2ELi4ELi3EEENS4_18smem_ptr_flag_bitsILi8EEENSX_INS5_IJNSA_ILi8EEESH_EEENS5_IJSH_SC_EEEEEEEvNS4_8identityES15_S1F_vS1G_EENS_8epilogue10collective18CollectiveEpilogueINS1I_23Sm100TmaWarpSpecializedILi2ELi2ELi64ELb0ELb0EEEJNS5_IJSG_SG_SH_EEENS5_IJNSX_ISG_SC_EENSX_ISH_SC_EEEEESJ_SK_SJ_SK_NS1I_6fusion15FusionCallbacksIS1M_NS1R_17LinearCombinationISJ_fSJ_fLNS_15FloatRoundStyleE2EEES1N_S1Q_JEEENS4_5SM1004TMEM4LOAD26SM100_TMEM_LOAD_32dp32b64xENS4_13SM90_TMA_LOADES1F_NS4_39AutoVectorizingCopyWithAssumedAlignmentILi128EEENS4_14SM90_TMA_STOREES1F_S23_S23_EEEvvEEEEvNT_6ParamsE) ;  /* 0xffffff5c02b87950 */ /* 0x000fea0003c3ffff */
.L_x_200:
[----:B------:R-:W-:-:S00]  /*a120*/  BRA `(.L_x_200) ;  /* 0xfffffffc00fc7947 */ /* 0x000fc0000383ffff */
[----:B------:R-:W-:-:S00]  /*a130*/  NOP ;  /* 0x0000000000007918 */ /* 0x000fc00000000000 */
        /* <DEDUP_REMOVED lines=12> */
.L_x_201:


//--------------------- .nv.global.init           --------------------------
	.section	.nv.global.init,"aw",@progbits
.nv.global.init:
	.type		$str$27,@object
	.size		$str$27,($str$28 - $str$27)
$str$27:
        /*0000*/ 	.byte	0x28, 0x61, 0x64, 0x64, 0x72, 0x65, 0x73, 0x73, 0x20, 0x26, 0x20, 0x6d, 0x61, 0x73, 0x6b, 0x29
        /*0010*/ 	.byte	0x20, 0x3d, 0x3d, 0x20, 0x30, 0x00
	.type		$str$28,@object
	.size		$str$28,($str$26 - $str$28)
$str$28:
        /*0016*/ 	.byte	0x2f, 0x74, 0x6d, 0x70, 0x2f, 0x63, 0x75, 0x74, 0x6c, 0x61, 0x73, 0x73, 0x5f, 0x73, 0x77, 0x65
        /*0026*/ 	.byte	0x65, 0x70, 0x5f, 0x73, 0x72, 0x63, 0x2f, 0x69, 0x6e, 0x63, 0x6c, 0x75, 0x64, 0x65, 0x2f, 0x63
        /*0036*/ 	.byte	0x75, 0x74, 0x65, 0x2f, 0x70, 0x6f, 0x69, 0x6e, 0x74, 0x65, 0x72, 0x5f, 0x66, 0x6c, 0x61, 0x67
        /*0046*/ 	.byte	0x67, 0x65, 0x64, 0x2e, 0x68, 0x70, 0x70, 0x00
	.type		$str$26,@object
	.size		$str$26,($str$25 - $str$26)
$str$26:
        /*004e*/ 	.byte	0x2f, 0x74, 0x6d, 0x70, 0x2f, 0x63, 0x75, 0x74, 0x6c, 0x61, 0x73, 0x73, 0x5f, 0x73, 0x77, 0x65
        /*005e*/ 	.byte	0x65, 0x70, 0x5f, 0x73, 0x72, 0x63, 0x2f, 0x69, 0x6e, 0x63, 0x6c, 0x75, 0x64, 0x65, 0x2f, 0x63
        /*006e*/ 	.byte	0x75, 0x74, 0x65, 0x2f, 0x61, 0x74, 0x6f, 0x6d, 0x2f, 0x63, 0x6f, 0x70, 0x79, 0x5f, 0x74, 0x72
        /*007e*/ 	.byte	0x61, 0x69, 0x74, 0x73, 0x5f, 0x73, 0x6d, 0x31, 0x30, 0x30, 0x2e, 0x68, 0x70, 0x70, 0x00
	.type		$str$25,@object
	.size		$str$25,(__unnamed_1 - $str$25)
$str$25:
        /*008d*/ 	.byte	0x28, 0x28, 0x75, 0x69, 0x6e, 0x74, 0x33, 0x32, 0x5f, 0x74, 0x28, 0x74, 0x68, 0x72, 0x65, 0x61
        /*009d*/ 	.byte	0x64, 0x49, 0x64, 0x78, 0x2e, 0x78, 0x29, 0x20, 0x2f, 0x20, 0x33, 0x32, 0x29, 0x20, 0x25, 0x20
        /*00ad*/ 	.byte	0x34, 0x29, 0x20, 0x3d, 0x3d, 0x20, 0x28, 0x28, 0x28, 0x74, 0x6d, 0x65, 0x6d, 0x5f, 0x61, 0x64
        /*00bd*/ 	.byte	0x64, 0x72, 0x20, 0x3e, 0x3e, 0x20, 0x31, 0x36, 0x29, 0x20, 0x2f, 0x20, 0x33, 0x32, 0x29, 0x20
        /*00cd*/ 	.byte	0x25, 0x20, 0x34, 0x29, 0x00
	.type		__unnamed_1,@object
	.size		__unnamed_1,(__unnamed_2 - __unnamed_1)
__unnamed_1:
        /*00d2*/ 	.byte	0x61, 0x75, 0x74, 0x6f, 0x20, 0x63, 0x75, 0x74, 0x65, 0x3a, 0x3a, 0x61, 0x73, 0x5f, 0x70, 0x6f
        /* <DEDUP_REMOVED lines=24> */
        /*0262*/ 	.byte	0x43, 0x3c, 0x38, 0x31, 0x39, 0x32, 0x3e, 0x3e, 0x3e, 0x3e, 0x5d, 0x00
	.type		__unnamed_2,@object
	.size		__unnamed_2,(.L_2 - __unnamed_2)
__unnamed_2:
        /* <DEDUP_REMOVED lines=42> */
        /*050e*/ 	.byte	0x3e, 0x3e, 0x3e, 0x3e, 0x5d, 0x00
.L_2:


//--------------------- .nv.shared._ZN7cutlass13device_kernelINS_4gemm6kernel13GemmUniversalIN4cute5tupleIJiiiiEEENS1_10collective13CollectiveMmaINS1_35MainloopSm100TmaUmmaWarpSpecializedILi16ELi2ELi4ENS5_IJNS4_1CILi2EEENSA_ILi1EEESC_EEEEENS5_IJNSA_ILi256EEENSA_ILi128EEENSA_ILi64EEEEEENS_12float_e4m3_tENS5_IJlSC_lEEESJ_SK_NS4_8TiledMMAINS4_8MMA_AtomIJNS4_10MMA_TraitsINS4_25SM100_MMA_F8F6F4_2x1SM_SSEJSJ_SJ_fSF_SG_NS4_17integral_constantINS4_4UMMA5MajorELSR_0EEESS_NSP_INSQ_7ScaleInELST_0EEESU_EEEEEENS4_6LayoutINS5_IJSC_SC_SC_EEENS5_IJNSA_ILi0EEESZ_SZ_EEEEENS5_IJNS4_10UnderscoreES12_S12_EEEEENS4_18SM100_TMA_2SM_LOADENS4_14ComposedLayoutINS4_7SwizzleILi2ELi4ELi3EEENS4_18smem_ptr_flag_bitsILi8EEENSX_INS5_IJNSA_ILi8EEESH_EEENS5_IJSH_SC_EEEEEEEvNS4_8identityES15_S1F_vS1G_EENS_8epilogue10collective18CollectiveEpilogueINS1I_23Sm100TmaWarpSpecializedILi2ELi2ELi64ELb0ELb0EEEJNS5_IJSG_SG_SH_EEENS5_IJNSX_ISG_SC_EENSX_ISH_SC_EEEEESJ_SK_SJ_SK_NS1I_6fusion15FusionCallbacksIS1M_NS1R_17LinearCombinationISJ_fSJ_fLNS_15FloatRoundStyleE2EEES1N_S1Q_JEEENS4_5SM1004TMEM4LOAD26SM100_TMEM_LOAD_32dp32b64xENS4_13SM90_TMA_LOADES1F_NS4_39AutoVectorizingCopyWithAssumedAlignmentILi128EEENS4_14SM90_TMA_STOREES1F_S23_S23_EEEvvEEEEvNT_6ParamsE --------------------------
	.section	.nv.shared._ZN7cutlass13device_kernelINS_4gemm6kernel13GemmUniversalIN4cute5tupleIJiiiiEEENS1_10collective13CollectiveMmaINS1_35MainloopSm100TmaUmmaWarpSpecializedILi16ELi2ELi4ENS5_IJNS4_1CILi2EEENSA_ILi1EEESC_EEEEENS5_IJNSA_ILi256EEENSA_ILi128EEENSA_ILi64EEEEEENS_12float_e4m3_tENS5_IJlSC_lEEESJ_SK_NS4_8TiledMMAINS4_8MMA_AtomIJNS4_10MMA_TraitsINS4_25SM100_MMA_F8F6F4_2x1SM_SSEJSJ_SJ_fSF_SG_NS4_17integral_constantINS4_4UMMA5MajorELSR_0EEESS_NSP_INSQ_7ScaleInELST_0EEESU_EEEEEENS4_6LayoutINS5_IJSC_SC_SC_EEENS5_IJNSA_ILi0EEESZ_SZ_EEEEENS5_IJNS4_10UnderscoreES12_S12_EEEEENS4_18SM100_TMA_2SM_LOADENS4_14ComposedLayoutINS4_7SwizzleILi2ELi4ELi3EEENS4_18smem_ptr_flag_bitsILi8EEENSX_INS5_IJNSA_ILi8EEESH_EEENS5_IJSH_SC_EEEEEEEvNS4_8identityES15_S1F_vS1G_EENS_8epilogue10collective18CollectiveEpilogueINS1I_23Sm100TmaWarpSpecializedILi2ELi2ELi64ELb0ELb0EEEJNS5_IJSG_SG_SH_EEENS5_IJNSX_ISG_SC_EENSX_ISH_SC_EEEEESJ_SK_SJ_SK_NS1I_6fusion15FusionCallbacksIS1M_NS1R_17LinearCombinationISJ_fSJ_fLNS_15FloatRoundStyleE2EEES1N_S1Q_JEEENS4_5SM1004TMEM4LOAD26SM100_TMEM_LOAD_32dp32b64xENS4_13SM90_TMA_LOADES1F_NS4_39AutoVectorizingCopyWithAssumedAlignmentILi128EEENS4_14SM90_TMA_STOREES1F_S23_S23_EEEvvEEEEvNT_6ParamsE,"aw",@nobits
	.sectionflags	@""
	.align	16
	.zero		1024


//--------------------- .nv.shared.reserved.0     --------------------------
	.section	.nv.shared.reserved.0,"aw",@nobits
	.weak		__nv_reservedSMEM_offset_0_alias
	.size		__nv_reservedSMEM_offset_0_alias, 0, 64
	.other		__nv_reservedSMEM_offset_0_alias,@"STO_CUDA_RESERVED_SHARED STV_DEFAULT"
__nv_reservedSMEM_offset_0_alias:
	.zero		0
.nv.shared.reserved.0:
	.zero		64
	.weak		__nv_reservedSMEM_tcgen05_partition
	.type		__nv_reservedSMEM_tcgen05_partition,@object
	.size		__nv_reservedSMEM_tcgen05_partition,(.L_0 - __nv_reservedSMEM_tcgen05_partition)
__nv_reservedSMEM_tcgen05_partition:
	.zero		32
.L_0:


//--------------------- .nv.global                --------------------------
	.section	.nv.global,"aw",@nobits
.nv.global:
	.type		_ZN39_INTERNAL_55817ee1_4_k_cu_54e5eeb7_79934cute1_E,@object
	.size		_ZN39_INTERNAL_55817ee1_4_k_cu_54e5eeb7_79934cute1_E,(_ZN39_INTERNAL_55817ee1_4_k_cu_54e5eeb7_79934cuda3std3__45__cpo6cbeginE - _ZN39_INTERNAL_55817ee1_4_k_cu_54e5eeb7_79934cute1_E)
_ZN39_INTERNAL_55817ee1_4_k_cu_54e5eeb7_79934cute1_E:
	.zero		1
	.type		_ZN39_INTERNAL_55817ee1_4_k_cu_54e5eeb7_79934cuda3std3__45__cpo6cbeginE,@object
	.size		_ZN39_INTERNAL_55817ee1_4_k_cu_54e5eeb7_79934cuda3std3__45__cpo6cbeginE,(_ZN39_INTERNAL_55817ee1_4_k_cu_54e5eeb7_79934cuda3std3__48in_placeE - _ZN39_INTERNAL_55817ee1_4_k_cu_54e5eeb7_79934cuda3std3__45__cpo6cbeginE)
_ZN39_INTERNAL_55817ee1_4_k_cu_54e5eeb7_79934cuda3std3__45__cpo6cbeginE:
	.zero		1
	.type		_ZN39_INTERNAL_55817ee1_4_k_cu_54e5eeb7_79934cuda3std3__48in_placeE,@object
	.size		_ZN39_INTERNAL_55817ee1_4_k_cu_54e5eeb7_79934cuda3std3__48in_placeE,(_ZN39_INTERNAL_55817ee1_4_k_cu_54e5eeb7_79934cuda3std6ranges3__45__cpo9iter_moveE - _ZN39_INTERNAL_55817ee1_4_k_cu_54e5eeb7_79934cuda3std3__48in_placeE)
_ZN39_INTERNAL_55817ee1_4_k_cu_54e5eeb7_79934cuda3std3__48in_placeE:
	.zero		1
	.type		_ZN39_INTERNAL_55817ee1_4_k_cu_54e5eeb7_79934cuda3std6ranges3__45__cpo9iter_moveE,@object
	.size		_ZN39_INTERNAL_55817ee1_4_k_cu_54e5eeb7_79934cuda3std6ranges3__45__cpo9iter_moveE,(_ZN39_INTERNAL_55817ee1_4_k_cu_54e5eeb7_79934cuda3std3__45__cpo5beginE - _ZN39_INTERNAL_55817ee1_4_k_cu_54e5eeb7_79934cuda3std6ranges3__45__cpo9iter_moveE)
_ZN39_INTERNAL_55817ee1_4_k_cu_54e5eeb7_79934cuda3std6ranges3__45__cpo9iter_moveE:
	.zero		1
	.type		_ZN39_INTERNAL_55817ee1_4_k_cu_54e5eeb7_79934cuda3std3__45__cpo5beginE,@object
	.size		_ZN39_INTERNAL_55817ee1_4_k_cu_54e5eeb7_79934cuda3std3__45__cpo5beginE,(_ZN39_INTERNAL_55817ee1_4_k_cu_54e5eeb7_79934cuda3std3__441_GLOBAL__N__55817ee1_4_k_cu_54e5eeb7_79936ignoreE - _ZN39_INTERNAL_55817ee1_4_k_cu_54e5eeb7_79934cuda3std3__45__cpo5beginE)
_ZN39_INTERNAL_55817ee1_4_k_cu_54e5eeb7_79934cuda3std3__45__cpo5beginE:
	.zero		1
	.type		_ZN39_INTERNAL_55817ee1_4_k_cu_54e5eeb7_79934cuda3std3__441_GLOBAL__N__55817ee1_4_k_cu_54e5eeb7_79936ignoreE,@object
	.size		_ZN39_INTERNAL_55817ee1_4_k_cu_54e5eeb7_79934cuda3std3__441_GLOBAL__N__55817ee1_4_k_cu_54e5eeb7_79936ignoreE,(_ZN39_INTERNAL_55817ee1_4_k_cu_54e5eeb7_79934cute7productE - _ZN39_INTERNAL_55817ee1_4_k_cu_54e5eeb7_79934cuda3std3__441_GLOBAL__N__55817ee1_4_k_cu_54e5eeb7_79936ignoreE)
_ZN39_INTERNAL_55817ee1_4_k_cu_54e5eeb7_79934cuda3std3__441_GLOBAL__N__55817ee1_4_k_cu_54e5eeb7_79936ignoreE:
	.zero		1
	.type		_ZN39_INTERNAL_55817ee1_4_k_cu_54e5eeb7_79934cute7productE,@object
	.size		_ZN39_INTERNAL_55817ee1_4_k_cu_54e5eeb7_79934cute7productE,(_ZN39_INTERNAL_55817ee1_4_k_cu_54e5eeb7_79934cuda3std3__45__cpo3endE - _ZN39_INTERNAL_55817ee1_4_k_cu_54e5eeb7_79934cute7productE)
_ZN39_INTERNAL_55817ee1_4_k_cu_54e5eeb7_79934cute7productE:
	.zero		1
	.type		_ZN39_INTERNAL_55817ee1_4_k_cu_54e5eeb7_79934cuda3std3__45__cpo3endE,@object
	.size		_ZN39_INTERNAL_55817ee1_4_k_cu_54e5eeb7_79934cuda3std3__45__cpo3endE,(_ZN39_INTERNAL_55817ee1_4_k_cu_54e5eeb7_79934cuda3std3__419piecewise_constructE - _ZN39_INTERNAL_55817ee1_4_k_cu_54e5eeb7_79934cuda3std3__45__cpo3endE)
_ZN39_INTERNAL_55817ee1_4_k_cu_54e5eeb7_79934cuda3std3__45__cpo3endE:
	.zero		1
	.type		_ZN39_INTERNAL_55817ee1_4_k_cu_54e5eeb7_79934cuda3std3__419piecewise_constructE,@object
	.size		_ZN39_INTERNAL_55817ee1_4_k_cu_54e5eeb7_79934cuda3std3__419piecewise_constructE,(_ZN39_INTERNAL_55817ee1_4_k_cu_54e5eeb7_79934cuda3std3__45__cpo4cendE - _ZN39_INTERNAL_55817ee1_4_k_cu_54e5eeb7_79934cuda3std3__419piecewise_constructE)
_ZN39_INTERNAL_55817ee1_4_k_cu_54e5eeb7_79934cuda3std3__419piecewise_constructE:
	.zero		1
	.type		_ZN39_INTERNAL_55817ee1_4_k_cu_54e5eeb7_79934cuda3std3__45__cpo4cendE,@object
	.size		_ZN39_INTERNAL_55817ee1_4_k_cu_54e5eeb7_79934cuda3std3__45__cpo4cendE,(_ZN39_INTERNAL_55817ee1_4_k_cu_54e5eeb7_79934cuda3std6ranges3__45__cpo4swapE - _ZN39_INTERNAL_55817ee1_4_k_cu_54e5eeb7_79934cuda3std3__45__cpo4cendE)
_ZN39_INTERNAL_55817ee1_4_k_cu_54e5eeb7_79934cuda3std3__45__cpo4cendE:
	.zero		1
	.type		_ZN39_INTERNAL_55817ee1_4_k_cu_54e5eeb7_79934cuda3std6ranges3__45__cpo4swapE,@object
	.size		_ZN39_INTERNAL_55817ee1_4_k_cu_54e5eeb7_79934cuda3std6ranges3__45__cpo4swapE,(.L_10 - _ZN39_INTERNAL_55817ee1_4_k_cu_54e5eeb7_79934cuda3std6ranges3__45__cpo4swapE)
_ZN39_INTERNAL_55817ee1_4_k_cu_54e5eeb7_79934cuda3std6ranges3__45__cpo4swapE:
	.zero		1
.L_10:


//--------------------- .nv.constant0._ZN7cutlass13device_kernelINS_4gemm6kernel13GemmUniversalIN4cute5tupleIJiiiiEEENS1_10collective13CollectiveMmaINS1_35MainloopSm100TmaUmmaWarpSpecializedILi16ELi2ELi4ENS5_IJNS4_1CILi2EEENSA_ILi1EEESC_EEEEENS5_IJNSA_ILi256EEENSA_ILi128EEENSA_ILi64EEEEEENS_12float_e4m3_tENS5_IJlSC_lEEESJ_SK_NS4_8TiledMMAINS4_8MMA_AtomIJNS4_10MMA_TraitsINS4_25SM100_MMA_F8F6F4_2x1SM_SSEJSJ_SJ_fSF_SG_NS4_17integral_constantINS4_4UMMA5MajorELSR_0EEESS_NSP_INSQ_7ScaleInELST_0EEESU_EEEEEENS4_6LayoutINS5_IJSC_SC_SC_EEENS5_IJNSA_ILi0EEESZ_SZ_EEEEENS5_IJNS4_10UnderscoreES12_S12_EEEEENS4_18SM100_TMA_2SM_LOADENS4_14ComposedLayoutINS4_7SwizzleILi2ELi4ELi3EEENS4_18smem_ptr_flag_bitsILi8EEENSX_INS5_IJNSA_ILi8EEESH_EEENS5_IJSH_SC_EEEEEEEvNS4_8identityES15_S1F_vS1G_EENS_8epilogue10collective18CollectiveEpilogueINS1I_23Sm100TmaWarpSpecializedILi2ELi2ELi64ELb0ELb0EEEJNS5_IJSG_SG_SH_EEENS5_IJNSX_ISG_SC_EENSX_ISH_SC_EEEEESJ_SK_SJ_SK_NS1I_6fusion15FusionCallbacksIS1M_NS1R_17LinearCombinationISJ_fSJ_fLNS_15FloatRoundStyleE2EEES1N_S1Q_JEEENS4_5SM1004TMEM4LOAD26SM100_TMEM_LOAD_32dp32b64xENS4_13SM90_TMA_LOADES1F_NS4_39AutoVectorizingCopyWithAssumedAlignmentILi128EEENS4_14SM90_TMA_STOREES1F_S23_S23_EEEvvEEEEvNT_6ParamsE --------------------------
	.section	.nv.constant0._ZN7cutlass13device_kernelINS_4gemm6kernel13GemmUniversalIN4cute5tupleIJiiiiEEENS1_10collective13CollectiveMmaINS1_35MainloopSm100TmaUmmaWarpSpecializedILi16ELi2ELi4ENS5_IJNS4_1CILi2EEENSA_ILi1EEESC_EEEEENS5_IJNSA_ILi256EEENSA_ILi128EEENSA_ILi64EEEEEENS_12float_e4m3_tENS5_IJlSC_lEEESJ_SK_NS4_8TiledMMAINS4_8MMA_AtomIJNS4_10MMA_TraitsINS4_25SM100_MMA_F8F6F4_2x1SM_SSEJSJ_SJ_fSF_SG_NS4_17integral_constantINS4_4UMMA5MajorELSR_0EEESS_NSP_INSQ_7ScaleInELST_0EEESU_EEEEEENS4_6LayoutINS5_IJSC_SC_SC_EEENS5_IJNSA_ILi0EEESZ_SZ_EEEEENS5_IJNS4_10UnderscoreES12_S12_EEEEENS4_18SM100_TMA_2SM_LOADENS4_14ComposedLayoutINS4_7SwizzleILi2ELi4ELi3EEENS4_18smem_ptr_flag_bitsILi8EEENSX_INS5_IJNSA_ILi8EEESH_EEENS5_IJSH_SC_EEEEEEEvNS4_8identityES15_S1F_vS1G_EENS_8epilogue10collective18CollectiveEpilogueINS1I_23Sm100TmaWarpSpecializedILi2ELi2ELi64ELb0ELb0EEEJNS5_IJSG_SG_SH_EEENS5_IJNSX_ISG_SC_EENSX_ISH_SC_EEEEESJ_SK_SJ_SK_NS1I_6fusion15FusionCallbacksIS1M_NS1R_17LinearCombinationISJ_fSJ_fLNS_15FloatRoundStyleE2EEES1N_S1Q_JEEENS4_5SM1004TMEM4LOAD26SM100_TMEM_LOAD_32dp32b64xENS4_13SM90_TMA_LOADES1F_NS4_39AutoVectorizingCopyWithAssumedAlignmentILi128EEENS4_14SM90_TMA_STOREES1F_S23_S23_EEEvvEEEEvNT_6ParamsE,"a",@progbits
	.sectionflags	@""
	.align	4
.nv.constant0._ZN7cutlass13device_kernelINS_4gemm6kernel13GemmUniversalIN4cute5tupleIJiiiiEEENS1_10collective13CollectiveMmaINS1_35MainloopSm100TmaUmmaWarpSpecializedILi16ELi2ELi4ENS5_IJNS4_1CILi2EEENSA_ILi1EEESC_EEEEENS5_IJNSA_ILi256EEENSA_ILi128EEENSA_ILi64EEEEEENS_12float_e4m3_tENS5_IJlSC_lEEESJ_SK_NS4_8TiledMMAINS4_8MMA_AtomIJNS4_10MMA_TraitsINS4_25SM100_MMA_F8F6F4_2x1SM_SSEJSJ_SJ_fSF_SG_NS4_17integral_constantINS4_4UMMA5MajorELSR_0EEESS_NSP_INSQ_7ScaleInELST_0EEESU_EEEEEENS4_6LayoutINS5_IJSC_SC_SC_EEENS5_IJNSA_ILi0EEESZ_SZ_EEEEENS5_IJNS4_10UnderscoreES12_S12_EEEEENS4_18SM100_TMA_2SM_LOADENS4_14ComposedLayoutINS4_7SwizzleILi2ELi4ELi3EEENS4_18smem_ptr_flag_bitsILi8EEENSX_INS5_IJNSA_ILi8EEESH_EEENS5_IJSH_SC_EEEEEEEvNS4_8identityES15_S1F_vS1G_EENS_8epilogue10collective18CollectiveEpilogueINS1I_23Sm100TmaWarpSpecializedILi2ELi2ELi64ELb0ELb0EEEJNS5_IJSG_SG_SH_EEENS5_IJNSX_ISG_SC_EENSX_ISH_SC_EEEEESJ_SK_SJ_SK_NS1I_6fusion15FusionCallbacksIS1M_NS1R_17LinearCombinationISJ_fSJ_fLNS_15FloatRoundStyleE2EEES1N_S1Q_JEEENS4_5SM1004TMEM4LOAD26SM100_TMEM_LOAD_32dp32b64xENS4_13SM90_TMA_LOADES1F_NS4_39AutoVectorizingCopyWithAssumedAlignmentILi128EEENS4_14SM90_TMA_STOREES1F_S23_S23_EEEvvEEEEvNT_6ParamsE:
	.zero		2944


//--------------------- SYMBOLS --------------------------

	.type		.nv.reservedSmem.offset0,@object
	.size		.nv.reservedSmem.offset0,0x4
	.type		.nv.reservedSmem.cap,@object
	.size		.nv.reservedSmem.cap,0x4
	.type		__assertfail,@function
